//
// Generated by NVIDIA NVVM Compiler
//
// Compiler Build ID: CL-36424714
// Cuda compilation tools, release 13.0, V13.0.88
// Based on NVVM 20.0.0
//

.version 9.0
.target sm_100
.address_size 64

	// .globl	_Z19game_of_life_kernelPKmPmii

.visible .entry _Z19game_of_life_kernelPKmPmii(
	.param .u64 .ptr .align 1 _Z19game_of_life_kernelPKmPmii_param_0,
	.param .u64 .ptr .align 1 _Z19game_of_life_kernelPKmPmii_param_1,
	.param .u32 _Z19game_of_life_kernelPKmPmii_param_2,
	.param .u32 _Z19game_of_life_kernelPKmPmii_param_3
)
{
	.reg .pred 	%p<209>;
	.reg .b32 	%r<1349>;
	.reg .b64 	%rd<769>;

	ld.param.u64 	%rd212, [_Z19game_of_life_kernelPKmPmii_param_0];
	ld.param.u32 	%r147, [_Z19game_of_life_kernelPKmPmii_param_2];
	ld.param.u32 	%r148, [_Z19game_of_life_kernelPKmPmii_param_3];
	cvta.to.global.u64 	%rd1, %rd212;
	mov.u32 	%r149, %ctaid.x;
	mov.u32 	%r150, %ntid.x;
	mov.u32 	%r151, %tid.x;
	mad.lo.s32 	%r1, %r149, %r150, %r151;
	mov.u32 	%r152, %ctaid.y;
	mov.u32 	%r153, %ntid.y;
	mov.u32 	%r154, %tid.y;
	mad.lo.s32 	%r2, %r152, %r153, %r154;
	setp.ge.s32 	%p1, %r2, %r147;
	setp.ge.s32 	%p2, %r1, %r148;
	or.pred  	%p3, %p1, %p2;
	@%p3 bra 	$L__BB0_145;
	mul.lo.s32 	%r3, %r148, %r2;
	add.s32 	%r4, %r3, %r1;
	mul.wide.s32 	%rd214, %r4, 8;
	add.s64 	%rd2, %rd1, %rd214;
	ld.global.u64 	%rd3, [%rd2];
	setp.lt.s32 	%p4, %r1, 1;
	mov.b64 	%rd699, 0;
	@%p4 bra 	$L__BB0_3;
	ld.global.u64 	%rd215, [%rd2+-8];
	shr.u64 	%rd699, %rd215, 63;
$L__BB0_3:
	add.s32 	%r5, %r148, -1;
	setp.ge.s32 	%p5, %r1, %r5;
	mov.b32 	%r1346, 0;
	@%p5 bra 	$L__BB0_5;
	ld.global.u32 	%r156, [%rd2+8];
	and.b32  	%r1346, %r156, 1;
$L__BB0_5:
	setp.eq.s32 	%p6, %r2, 0;
	sub.s32 	%r157, %r3, %r148;
	add.s32 	%r158, %r157, %r1;
	mul.wide.s32 	%rd217, %r158, 8;
	add.s64 	%rd6, %rd1, %rd217;
	mov.b64 	%rd700, 0;
	@%p6 bra 	$L__BB0_7;
	ld.global.u64 	%rd700, [%rd6];
$L__BB0_7:
	setp.lt.s32 	%p7, %r1, 1;
	setp.eq.s32 	%p8, %r2, 0;
	mov.b64 	%rd701, 0;
	or.pred  	%p9, %p8, %p7;
	@%p9 bra 	$L__BB0_9;
	ld.global.u64 	%rd219, [%rd6+-8];
	shr.u64 	%rd701, %rd219, 63;
$L__BB0_9:
	setp.eq.s32 	%p10, %r2, 0;
	setp.ge.s32 	%p11, %r1, %r5;
	mov.b32 	%r1347, 0;
	or.pred  	%p12, %p10, %p11;
	@%p12 bra 	$L__BB0_11;
	ld.global.u32 	%r160, [%rd6+8];
	and.b32  	%r1347, %r160, 1;
$L__BB0_11:
	add.s32 	%r162, %r147, -1;
	setp.ge.u32 	%p13, %r2, %r162;
	mov.b32 	%r1348, 0;
	mov.b64 	%rd703, 0;
	mov.u64 	%rd704, %rd703;
	@%p13 bra 	$L__BB0_16;
	setp.lt.s32 	%p14, %r1, 1;
	mul.wide.s32 	%rd222, %r148, 8;
	add.s64 	%rd11, %rd2, %rd222;
	ld.global.u64 	%rd704, [%rd11];
	mov.b64 	%rd703, 0;
	@%p14 bra 	$L__BB0_14;
	ld.global.u64 	%rd223, [%rd11+-8];
	shr.u64 	%rd703, %rd223, 63;
$L__BB0_14:
	setp.ge.s32 	%p15, %r1, %r5;
	@%p15 bra 	$L__BB0_16;
	ld.global.u32 	%r164, [%rd11+8];
	and.b32  	%r1348, %r164, 1;
$L__BB0_16:
	shr.u64 	%rd225, %rd3, 1;
	shl.b64 	%rd17, %rd3, 1;
	shr.u64 	%rd226, %rd700, 1;
	shl.b64 	%rd18, %rd700, 1;
	shr.u64 	%rd227, %rd704, 1;
	or.b64  	%rd19, %rd227, %rd703;
	shl.b64 	%rd20, %rd704, 1;
	cvt.u32.u64 	%r165, %rd701;
	cvt.u32.u64 	%r166, %rd226;
	or.b32  	%r167, %r165, %r166;
	and.b32  	%r168, %r167, 1;
	cvt.u32.u64 	%r12, %rd700;
	and.b32  	%r13, %r12, 1;
	add.s32 	%r169, %r168, %r13;
	cvt.u32.u64 	%r170, %rd699;
	cvt.u32.u64 	%r171, %rd225;
	or.b32  	%r172, %r170, %r171;
	and.b32  	%r173, %r172, 1;
	add.s32 	%r174, %r169, %r173;
	cvt.u32.u64 	%r14, %rd19;
	and.b32  	%r175, %r14, 1;
	add.s32 	%r176, %r174, %r175;
	cvt.u32.u64 	%r15, %rd704;
	and.b32  	%r16, %r15, 1;
	add.s32 	%r17, %r176, %r16;
	setp.eq.s32 	%p16, %r17, 3;
	mov.b64 	%rd705, 1;
	@%p16 bra 	$L__BB0_18;
	and.b64  	%rd228, %rd3, 1;
	setp.eq.b64 	%p17, %rd228, 1;
	setp.eq.s32 	%p18, %r17, 2;
	and.pred  	%p19, %p17, %p18;
	selp.u64 	%rd705, 1, 0, %p19;
$L__BB0_18:
	shr.u32 	%r177, %r12, 2;
	and.b32  	%r18, %r177, 1;
	shr.u32 	%r178, %r12, 1;
	and.b32  	%r179, %r178, 1;
	add.s32 	%r180, %r18, %r179;
	add.s32 	%r181, %r180, %r13;
	cvt.u32.u64 	%r19, %rd3;
	shr.u32 	%r182, %r19, 2;
	and.b32  	%r183, %r182, 1;
	add.s32 	%r184, %r181, %r183;
	and.b32  	%r185, %r19, 1;
	add.s32 	%r186, %r184, %r185;
	shr.u32 	%r187, %r14, 1;
	and.b32  	%r188, %r187, 1;
	add.s32 	%r189, %r186, %r188;
	shr.u32 	%r190, %r15, 1;
	and.b32  	%r191, %r190, 1;
	add.s32 	%r192, %r189, %r191;
	add.s32 	%r20, %r192, %r16;
	setp.eq.s32 	%p20, %r20, 3;
	mov.b64 	%rd706, 2;
	@%p20 bra 	$L__BB0_20;
	and.b64  	%rd231, %rd225, 1;
	setp.eq.b64 	%p21, %rd231, 1;
	setp.eq.s32 	%p22, %r20, 2;
	selp.b64 	%rd232, 2, 0, %p22;
	selp.b64 	%rd706, %rd232, 0, %p21;
$L__BB0_20:
	or.b64  	%rd25, %rd706, %rd705;
	shr.u32 	%r193, %r12, 3;
	and.b32  	%r21, %r193, 1;
	add.s32 	%r194, %r21, %r18;
	cvt.u32.u64 	%r22, %rd18;
	shr.u32 	%r195, %r22, 2;
	and.b32  	%r196, %r195, 1;
	add.s32 	%r197, %r194, %r196;
	shr.u32 	%r198, %r19, 3;
	and.b32  	%r199, %r198, 1;
	add.s32 	%r200, %r197, %r199;
	cvt.u32.u64 	%r23, %rd17;
	shr.u32 	%r201, %r23, 2;
	and.b32  	%r202, %r201, 1;
	add.s32 	%r203, %r200, %r202;
	shr.u32 	%r204, %r14, 2;
	and.b32  	%r205, %r204, 1;
	add.s32 	%r206, %r203, %r205;
	shr.u32 	%r207, %r15, 2;
	and.b32  	%r208, %r207, 1;
	add.s32 	%r209, %r206, %r208;
	cvt.u32.u64 	%r24, %rd20;
	shr.u32 	%r210, %r24, 2;
	and.b32  	%r211, %r210, 1;
	add.s32 	%r25, %r209, %r211;
	setp.eq.s32 	%p23, %r25, 3;
	mov.b64 	%rd707, 4;
	@%p23 bra 	$L__BB0_22;
	shr.u64 	%rd234, %rd3, 2;
	and.b64  	%rd235, %rd234, 1;
	setp.eq.b64 	%p24, %rd235, 1;
	setp.eq.s32 	%p25, %r25, 2;
	selp.b64 	%rd236, 4, 0, %p25;
	selp.b64 	%rd707, %rd236, 0, %p24;
$L__BB0_22:
	or.b64  	%rd28, %rd707, %rd25;
	shr.u32 	%r212, %r12, 4;
	and.b32  	%r26, %r212, 1;
	add.s32 	%r213, %r26, %r21;
	shr.u32 	%r214, %r22, 3;
	and.b32  	%r215, %r214, 1;
	add.s32 	%r216, %r213, %r215;
	shr.u32 	%r217, %r19, 4;
	and.b32  	%r218, %r217, 1;
	add.s32 	%r219, %r216, %r218;
	shr.u32 	%r220, %r23, 3;
	and.b32  	%r221, %r220, 1;
	add.s32 	%r222, %r219, %r221;
	shr.u32 	%r223, %r14, 3;
	and.b32  	%r224, %r223, 1;
	add.s32 	%r225, %r222, %r224;
	shr.u32 	%r226, %r15, 3;
	and.b32  	%r227, %r226, 1;
	add.s32 	%r228, %r225, %r227;
	shr.u32 	%r229, %r24, 3;
	and.b32  	%r230, %r229, 1;
	add.s32 	%r27, %r228, %r230;
	setp.eq.s32 	%p26, %r27, 3;
	mov.b64 	%rd708, 8;
	@%p26 bra 	$L__BB0_24;
	shr.u64 	%rd238, %rd3, 3;
	and.b64  	%rd239, %rd238, 1;
	setp.eq.b64 	%p27, %rd239, 1;
	setp.eq.s32 	%p28, %r27, 2;
	selp.b64 	%rd240, 8, 0, %p28;
	selp.b64 	%rd708, %rd240, 0, %p27;
$L__BB0_24:
	or.b64  	%rd31, %rd708, %rd28;
	shr.u32 	%r231, %r12, 5;
	and.b32  	%r28, %r231, 1;
	add.s32 	%r232, %r28, %r26;
	shr.u32 	%r233, %r22, 4;
	and.b32  	%r234, %r233, 1;
	add.s32 	%r235, %r232, %r234;
	shr.u32 	%r236, %r19, 5;
	and.b32  	%r237, %r236, 1;
	add.s32 	%r238, %r235, %r237;
	shr.u32 	%r239, %r23, 4;
	and.b32  	%r240, %r239, 1;
	add.s32 	%r241, %r238, %r240;
	shr.u32 	%r242, %r14, 4;
	and.b32  	%r243, %r242, 1;
	add.s32 	%r244, %r241, %r243;
	shr.u32 	%r245, %r15, 4;
	and.b32  	%r246, %r245, 1;
	add.s32 	%r247, %r244, %r246;
	shr.u32 	%r248, %r24, 4;
	and.b32  	%r249, %r248, 1;
	add.s32 	%r29, %r247, %r249;
	setp.eq.s32 	%p29, %r29, 3;
	mov.b64 	%rd709, 16;
	@%p29 bra 	$L__BB0_26;
	shr.u64 	%rd242, %rd3, 4;
	and.b64  	%rd243, %rd242, 1;
	setp.eq.b64 	%p30, %rd243, 1;
	setp.eq.s32 	%p31, %r29, 2;
	selp.b64 	%rd244, 16, 0, %p31;
	selp.b64 	%rd709, %rd244, 0, %p30;
$L__BB0_26:
	or.b64  	%rd34, %rd709, %rd31;
	shr.u32 	%r250, %r12, 6;
	and.b32  	%r30, %r250, 1;
	add.s32 	%r251, %r30, %r28;
	shr.u32 	%r252, %r22, 5;
	and.b32  	%r253, %r252, 1;
	add.s32 	%r254, %r251, %r253;
	shr.u32 	%r255, %r19, 6;
	and.b32  	%r256, %r255, 1;
	add.s32 	%r257, %r254, %r256;
	shr.u32 	%r258, %r23, 5;
	and.b32  	%r259, %r258, 1;
	add.s32 	%r260, %r257, %r259;
	shr.u32 	%r261, %r14, 5;
	and.b32  	%r262, %r261, 1;
	add.s32 	%r263, %r260, %r262;
	shr.u32 	%r264, %r15, 5;
	and.b32  	%r265, %r264, 1;
	add.s32 	%r266, %r263, %r265;
	shr.u32 	%r267, %r24, 5;
	and.b32  	%r268, %r267, 1;
	add.s32 	%r31, %r266, %r268;
	setp.eq.s32 	%p32, %r31, 3;
	mov.b64 	%rd710, 32;
	@%p32 bra 	$L__BB0_28;
	shr.u64 	%rd246, %rd3, 5;
	and.b64  	%rd247, %rd246, 1;
	setp.eq.b64 	%p33, %rd247, 1;
	setp.eq.s32 	%p34, %r31, 2;
	selp.b64 	%rd248, 32, 0, %p34;
	selp.b64 	%rd710, %rd248, 0, %p33;
$L__BB0_28:
	or.b64  	%rd37, %rd710, %rd34;
	shr.u32 	%r269, %r12, 7;
	and.b32  	%r32, %r269, 1;
	add.s32 	%r270, %r32, %r30;
	shr.u32 	%r271, %r22, 6;
	and.b32  	%r272, %r271, 1;
	add.s32 	%r273, %r270, %r272;
	shr.u32 	%r274, %r19, 7;
	and.b32  	%r275, %r274, 1;
	add.s32 	%r276, %r273, %r275;
	shr.u32 	%r277, %r23, 6;
	and.b32  	%r278, %r277, 1;
	add.s32 	%r279, %r276, %r278;
	shr.u32 	%r280, %r14, 6;
	and.b32  	%r281, %r280, 1;
	add.s32 	%r282, %r279, %r281;
	shr.u32 	%r283, %r15, 6;
	and.b32  	%r284, %r283, 1;
	add.s32 	%r285, %r282, %r284;
	shr.u32 	%r286, %r24, 6;
	and.b32  	%r287, %r286, 1;
	add.s32 	%r33, %r285, %r287;
	setp.eq.s32 	%p35, %r33, 3;
	mov.b64 	%rd711, 64;
	@%p35 bra 	$L__BB0_30;
	shr.u64 	%rd250, %rd3, 6;
	and.b64  	%rd251, %rd250, 1;
	setp.eq.b64 	%p36, %rd251, 1;
	setp.eq.s32 	%p37, %r33, 2;
	selp.b64 	%rd252, 64, 0, %p37;
	selp.b64 	%rd711, %rd252, 0, %p36;
$L__BB0_30:
	or.b64  	%rd40, %rd711, %rd37;
	shr.u32 	%r288, %r12, 8;
	and.b32  	%r34, %r288, 1;
	add.s32 	%r289, %r34, %r32;
	shr.u32 	%r290, %r22, 7;
	and.b32  	%r291, %r290, 1;
	add.s32 	%r292, %r289, %r291;
	shr.u32 	%r293, %r19, 8;
	and.b32  	%r294, %r293, 1;
	add.s32 	%r295, %r292, %r294;
	shr.u32 	%r296, %r23, 7;
	and.b32  	%r297, %r296, 1;
	add.s32 	%r298, %r295, %r297;
	shr.u32 	%r299, %r14, 7;
	and.b32  	%r300, %r299, 1;
	add.s32 	%r301, %r298, %r300;
	shr.u32 	%r302, %r15, 7;
	and.b32  	%r303, %r302, 1;
	add.s32 	%r304, %r301, %r303;
	shr.u32 	%r305, %r24, 7;
	and.b32  	%r306, %r305, 1;
	add.s32 	%r35, %r304, %r306;
	setp.eq.s32 	%p38, %r35, 3;
	mov.b64 	%rd712, 128;
	@%p38 bra 	$L__BB0_32;
	shr.u64 	%rd254, %rd3, 7;
	and.b64  	%rd255, %rd254, 1;
	setp.eq.b64 	%p39, %rd255, 1;
	setp.eq.s32 	%p40, %r35, 2;
	selp.b64 	%rd256, 128, 0, %p40;
	selp.b64 	%rd712, %rd256, 0, %p39;
$L__BB0_32:
	or.b64  	%rd43, %rd712, %rd40;
	shr.u32 	%r307, %r12, 9;
	and.b32  	%r36, %r307, 1;
	add.s32 	%r308, %r36, %r34;
	shr.u32 	%r309, %r22, 8;
	and.b32  	%r310, %r309, 1;
	add.s32 	%r311, %r308, %r310;
	shr.u32 	%r312, %r19, 9;
	and.b32  	%r313, %r312, 1;
	add.s32 	%r314, %r311, %r313;
	shr.u32 	%r315, %r23, 8;
	and.b32  	%r316, %r315, 1;
	add.s32 	%r317, %r314, %r316;
	shr.u32 	%r318, %r14, 8;
	and.b32  	%r319, %r318, 1;
	add.s32 	%r320, %r317, %r319;
	shr.u32 	%r321, %r15, 8;
	and.b32  	%r322, %r321, 1;
	add.s32 	%r323, %r320, %r322;
	shr.u32 	%r324, %r24, 8;
	and.b32  	%r325, %r324, 1;
	add.s32 	%r37, %r323, %r325;
	setp.eq.s32 	%p41, %r37, 3;
	mov.b64 	%rd713, 256;
	@%p41 bra 	$L__BB0_34;
	shr.u64 	%rd258, %rd3, 8;
	and.b64  	%rd259, %rd258, 1;
	setp.eq.b64 	%p42, %rd259, 1;
	setp.eq.s32 	%p43, %r37, 2;
	selp.b64 	%rd260, 256, 0, %p43;
	selp.b64 	%rd713, %rd260, 0, %p42;
$L__BB0_34:
	or.b64  	%rd46, %rd713, %rd43;
	shr.u32 	%r326, %r12, 10;
	and.b32  	%r38, %r326, 1;
	add.s32 	%r327, %r38, %r36;
	shr.u32 	%r328, %r22, 9;
	and.b32  	%r329, %r328, 1;
	add.s32 	%r330, %r327, %r329;
	shr.u32 	%r331, %r19, 10;
	and.b32  	%r332, %r331, 1;
	add.s32 	%r333, %r330, %r332;
	shr.u32 	%r334, %r23, 9;
	and.b32  	%r335, %r334, 1;
	add.s32 	%r336, %r333, %r335;
	shr.u32 	%r337, %r14, 9;
	and.b32  	%r338, %r337, 1;
	add.s32 	%r339, %r336, %r338;
	shr.u32 	%r340, %r15, 9;
	and.b32  	%r341, %r340, 1;
	add.s32 	%r342, %r339, %r341;
	shr.u32 	%r343, %r24, 9;
	and.b32  	%r344, %r343, 1;
	add.s32 	%r39, %r342, %r344;
	setp.eq.s32 	%p44, %r39, 3;
	mov.b64 	%rd714, 512;
	@%p44 bra 	$L__BB0_36;
	shr.u64 	%rd262, %rd3, 9;
	and.b64  	%rd263, %rd262, 1;
	setp.eq.b64 	%p45, %rd263, 1;
	setp.eq.s32 	%p46, %r39, 2;
	selp.b64 	%rd264, 512, 0, %p46;
	selp.b64 	%rd714, %rd264, 0, %p45;
$L__BB0_36:
	or.b64  	%rd49, %rd714, %rd46;
	shr.u32 	%r345, %r12, 11;
	and.b32  	%r40, %r345, 1;
	add.s32 	%r346, %r40, %r38;
	shr.u32 	%r347, %r22, 10;
	and.b32  	%r348, %r347, 1;
	add.s32 	%r349, %r346, %r348;
	shr.u32 	%r350, %r19, 11;
	and.b32  	%r351, %r350, 1;
	add.s32 	%r352, %r349, %r351;
	shr.u32 	%r353, %r23, 10;
	and.b32  	%r354, %r353, 1;
	add.s32 	%r355, %r352, %r354;
	shr.u32 	%r356, %r14, 10;
	and.b32  	%r357, %r356, 1;
	add.s32 	%r358, %r355, %r357;
	shr.u32 	%r359, %r15, 10;
	and.b32  	%r360, %r359, 1;
	add.s32 	%r361, %r358, %r360;
	shr.u32 	%r362, %r24, 10;
	and.b32  	%r363, %r362, 1;
	add.s32 	%r41, %r361, %r363;
	setp.eq.s32 	%p47, %r41, 3;
	mov.b64 	%rd715, 1024;
	@%p47 bra 	$L__BB0_38;
	shr.u64 	%rd266, %rd3, 10;
	and.b64  	%rd267, %rd266, 1;
	setp.eq.b64 	%p48, %rd267, 1;
	setp.eq.s32 	%p49, %r41, 2;
	selp.b64 	%rd268, 1024, 0, %p49;
	selp.b64 	%rd715, %rd268, 0, %p48;
$L__BB0_38:
	or.b64  	%rd52, %rd715, %rd49;
	shr.u32 	%r364, %r12, 12;
	and.b32  	%r42, %r364, 1;
	add.s32 	%r365, %r42, %r40;
	shr.u32 	%r366, %r22, 11;
	and.b32  	%r367, %r366, 1;
	add.s32 	%r368, %r365, %r367;
	shr.u32 	%r369, %r19, 12;
	and.b32  	%r370, %r369, 1;
	add.s32 	%r371, %r368, %r370;
	shr.u32 	%r372, %r23, 11;
	and.b32  	%r373, %r372, 1;
	add.s32 	%r374, %r371, %r373;
	shr.u32 	%r375, %r14, 11;
	and.b32  	%r376, %r375, 1;
	add.s32 	%r377, %r374, %r376;
	shr.u32 	%r378, %r15, 11;
	and.b32  	%r379, %r378, 1;
	add.s32 	%r380, %r377, %r379;
	shr.u32 	%r381, %r24, 11;
	and.b32  	%r382, %r381, 1;
	add.s32 	%r43, %r380, %r382;
	setp.eq.s32 	%p50, %r43, 3;
	mov.b64 	%rd716, 2048;
	@%p50 bra 	$L__BB0_40;
	shr.u64 	%rd270, %rd3, 11;
	and.b64  	%rd271, %rd270, 1;
	setp.eq.b64 	%p51, %rd271, 1;
	setp.eq.s32 	%p52, %r43, 2;
	selp.b64 	%rd272, 2048, 0, %p52;
	selp.b64 	%rd716, %rd272, 0, %p51;
$L__BB0_40:
	or.b64  	%rd55, %rd716, %rd52;
	shr.u32 	%r383, %r12, 13;
	and.b32  	%r44, %r383, 1;
	add.s32 	%r384, %r44, %r42;
	shr.u32 	%r385, %r22, 12;
	and.b32  	%r386, %r385, 1;
	add.s32 	%r387, %r384, %r386;
	shr.u32 	%r388, %r19, 13;
	and.b32  	%r389, %r388, 1;
	add.s32 	%r390, %r387, %r389;
	shr.u32 	%r391, %r23, 12;
	and.b32  	%r392, %r391, 1;
	add.s32 	%r393, %r390, %r392;
	shr.u32 	%r394, %r14, 12;
	and.b32  	%r395, %r394, 1;
	add.s32 	%r396, %r393, %r395;
	shr.u32 	%r397, %r15, 12;
	and.b32  	%r398, %r397, 1;
	add.s32 	%r399, %r396, %r398;
	shr.u32 	%r400, %r24, 12;
	and.b32  	%r401, %r400, 1;
	add.s32 	%r45, %r399, %r401;
	setp.eq.s32 	%p53, %r45, 3;
	mov.b64 	%rd717, 4096;
	@%p53 bra 	$L__BB0_42;
	shr.u64 	%rd274, %rd3, 12;
	and.b64  	%rd275, %rd274, 1;
	setp.eq.b64 	%p54, %rd275, 1;
	setp.eq.s32 	%p55, %r45, 2;
	selp.b64 	%rd276, 4096, 0, %p55;
	selp.b64 	%rd717, %rd276, 0, %p54;
$L__BB0_42:
	or.b64  	%rd58, %rd717, %rd55;
	shr.u32 	%r402, %r12, 14;
	and.b32  	%r46, %r402, 1;
	add.s32 	%r403, %r46, %r44;
	shr.u32 	%r404, %r22, 13;
	and.b32  	%r405, %r404, 1;
	add.s32 	%r406, %r403, %r405;
	shr.u32 	%r407, %r19, 14;
	and.b32  	%r408, %r407, 1;
	add.s32 	%r409, %r406, %r408;
	shr.u32 	%r410, %r23, 13;
	and.b32  	%r411, %r410, 1;
	add.s32 	%r412, %r409, %r411;
	shr.u32 	%r413, %r14, 13;
	and.b32  	%r414, %r413, 1;
	add.s32 	%r415, %r412, %r414;
	shr.u32 	%r416, %r15, 13;
	and.b32  	%r417, %r416, 1;
	add.s32 	%r418, %r415, %r417;
	shr.u32 	%r419, %r24, 13;
	and.b32  	%r420, %r419, 1;
	add.s32 	%r47, %r418, %r420;
	setp.eq.s32 	%p56, %r47, 3;
	mov.b64 	%rd718, 8192;
	@%p56 bra 	$L__BB0_44;
	shr.u64 	%rd278, %rd3, 13;
	and.b64  	%rd279, %rd278, 1;
	setp.eq.b64 	%p57, %rd279, 1;
	setp.eq.s32 	%p58, %r47, 2;
	selp.b64 	%rd280, 8192, 0, %p58;
	selp.b64 	%rd718, %rd280, 0, %p57;
$L__BB0_44:
	or.b64  	%rd61, %rd718, %rd58;
	shr.u32 	%r421, %r12, 15;
	and.b32  	%r48, %r421, 1;
	add.s32 	%r422, %r48, %r46;
	shr.u32 	%r423, %r22, 14;
	and.b32  	%r424, %r423, 1;
	add.s32 	%r425, %r422, %r424;
	shr.u32 	%r426, %r19, 15;
	and.b32  	%r427, %r426, 1;
	add.s32 	%r428, %r425, %r427;
	shr.u32 	%r429, %r23, 14;
	and.b32  	%r430, %r429, 1;
	add.s32 	%r431, %r428, %r430;
	shr.u32 	%r432, %r14, 14;
	and.b32  	%r433, %r432, 1;
	add.s32 	%r434, %r431, %r433;
	shr.u32 	%r435, %r15, 14;
	and.b32  	%r436, %r435, 1;
	add.s32 	%r437, %r434, %r436;
	shr.u32 	%r438, %r24, 14;
	and.b32  	%r439, %r438, 1;
	add.s32 	%r49, %r437, %r439;
	setp.eq.s32 	%p59, %r49, 3;
	mov.b64 	%rd719, 16384;
	@%p59 bra 	$L__BB0_46;
	shr.u64 	%rd282, %rd3, 14;
	and.b64  	%rd283, %rd282, 1;
	setp.eq.b64 	%p60, %rd283, 1;
	setp.eq.s32 	%p61, %r49, 2;
	selp.b64 	%rd284, 16384, 0, %p61;
	selp.b64 	%rd719, %rd284, 0, %p60;
$L__BB0_46:
	or.b64  	%rd64, %rd719, %rd61;
	shr.u32 	%r440, %r12, 16;
	and.b32  	%r50, %r440, 1;
	add.s32 	%r441, %r50, %r48;
	shr.u32 	%r442, %r22, 15;
	and.b32  	%r443, %r442, 1;
	add.s32 	%r444, %r441, %r443;
	shr.u32 	%r445, %r19, 16;
	and.b32  	%r446, %r445, 1;
	add.s32 	%r447, %r444, %r446;
	shr.u32 	%r448, %r23, 15;
	and.b32  	%r449, %r448, 1;
	add.s32 	%r450, %r447, %r449;
	shr.u32 	%r451, %r14, 15;
	and.b32  	%r452, %r451, 1;
	add.s32 	%r453, %r450, %r452;
	shr.u32 	%r454, %r15, 15;
	and.b32  	%r455, %r454, 1;
	add.s32 	%r456, %r453, %r455;
	shr.u32 	%r457, %r24, 15;
	and.b32  	%r458, %r457, 1;
	add.s32 	%r51, %r456, %r458;
	setp.eq.s32 	%p62, %r51, 3;
	mov.b64 	%rd720, 32768;
	@%p62 bra 	$L__BB0_48;
	shr.u64 	%rd286, %rd3, 15;
	and.b64  	%rd287, %rd286, 1;
	setp.eq.b64 	%p63, %rd287, 1;
	setp.eq.s32 	%p64, %r51, 2;
	selp.b64 	%rd288, 32768, 0, %p64;
	selp.b64 	%rd720, %rd288, 0, %p63;
$L__BB0_48:
	or.b64  	%rd67, %rd720, %rd64;
	shr.u32 	%r459, %r12, 17;
	and.b32  	%r52, %r459, 1;
	add.s32 	%r460, %r52, %r50;
	shr.u32 	%r461, %r22, 16;
	and.b32  	%r462, %r461, 1;
	add.s32 	%r463, %r460, %r462;
	shr.u32 	%r464, %r19, 17;
	and.b32  	%r465, %r464, 1;
	add.s32 	%r466, %r463, %r465;
	shr.u32 	%r467, %r23, 16;
	and.b32  	%r468, %r467, 1;
	add.s32 	%r469, %r466, %r468;
	shr.u32 	%r470, %r14, 16;
	and.b32  	%r471, %r470, 1;
	add.s32 	%r472, %r469, %r471;
	shr.u32 	%r473, %r15, 16;
	and.b32  	%r474, %r473, 1;
	add.s32 	%r475, %r472, %r474;
	shr.u32 	%r476, %r24, 16;
	and.b32  	%r477, %r476, 1;
	add.s32 	%r53, %r475, %r477;
	setp.eq.s32 	%p65, %r53, 3;
	mov.b64 	%rd721, 65536;
	@%p65 bra 	$L__BB0_50;
	shr.u64 	%rd290, %rd3, 16;
	and.b64  	%rd291, %rd290, 1;
	setp.eq.b64 	%p66, %rd291, 1;
	setp.eq.s32 	%p67, %r53, 2;
	selp.b64 	%rd292, 65536, 0, %p67;
	selp.b64 	%rd721, %rd292, 0, %p66;
$L__BB0_50:
	or.b64  	%rd70, %rd721, %rd67;
	shr.u32 	%r478, %r12, 18;
	and.b32  	%r54, %r478, 1;
	add.s32 	%r479, %r54, %r52;
	shr.u32 	%r480, %r22, 17;
	and.b32  	%r481, %r480, 1;
	add.s32 	%r482, %r479, %r481;
	shr.u32 	%r483, %r19, 18;
	and.b32  	%r484, %r483, 1;
	add.s32 	%r485, %r482, %r484;
	shr.u32 	%r486, %r23, 17;
	and.b32  	%r487, %r486, 1;
	add.s32 	%r488, %r485, %r487;
	shr.u32 	%r489, %r14, 17;
	and.b32  	%r490, %r489, 1;
	add.s32 	%r491, %r488, %r490;
	shr.u32 	%r492, %r15, 17;
	and.b32  	%r493, %r492, 1;
	add.s32 	%r494, %r491, %r493;
	shr.u32 	%r495, %r24, 17;
	and.b32  	%r496, %r495, 1;
	add.s32 	%r55, %r494, %r496;
	setp.eq.s32 	%p68, %r55, 3;
	mov.b64 	%rd722, 131072;
	@%p68 bra 	$L__BB0_52;
	shr.u64 	%rd294, %rd3, 17;
	and.b64  	%rd295, %rd294, 1;
	setp.eq.b64 	%p69, %rd295, 1;
	setp.eq.s32 	%p70, %r55, 2;
	selp.b64 	%rd296, 131072, 0, %p70;
	selp.b64 	%rd722, %rd296, 0, %p69;
$L__BB0_52:
	or.b64  	%rd73, %rd722, %rd70;
	shr.u32 	%r497, %r12, 19;
	and.b32  	%r56, %r497, 1;
	add.s32 	%r498, %r56, %r54;
	shr.u32 	%r499, %r22, 18;
	and.b32  	%r500, %r499, 1;
	add.s32 	%r501, %r498, %r500;
	shr.u32 	%r502, %r19, 19;
	and.b32  	%r503, %r502, 1;
	add.s32 	%r504, %r501, %r503;
	shr.u32 	%r505, %r23, 18;
	and.b32  	%r506, %r505, 1;
	add.s32 	%r507, %r504, %r506;
	shr.u32 	%r508, %r14, 18;
	and.b32  	%r509, %r508, 1;
	add.s32 	%r510, %r507, %r509;
	shr.u32 	%r511, %r15, 18;
	and.b32  	%r512, %r511, 1;
	add.s32 	%r513, %r510, %r512;
	shr.u32 	%r514, %r24, 18;
	and.b32  	%r515, %r514, 1;
	add.s32 	%r57, %r513, %r515;
	setp.eq.s32 	%p71, %r57, 3;
	mov.b64 	%rd723, 262144;
	@%p71 bra 	$L__BB0_54;
	shr.u64 	%rd298, %rd3, 18;
	and.b64  	%rd299, %rd298, 1;
	setp.eq.b64 	%p72, %rd299, 1;
	setp.eq.s32 	%p73, %r57, 2;
	selp.b64 	%rd300, 262144, 0, %p73;
	selp.b64 	%rd723, %rd300, 0, %p72;
$L__BB0_54:
	or.b64  	%rd76, %rd723, %rd73;
	shr.u32 	%r516, %r12, 20;
	and.b32  	%r58, %r516, 1;
	add.s32 	%r517, %r58, %r56;
	shr.u32 	%r518, %r22, 19;
	and.b32  	%r519, %r518, 1;
	add.s32 	%r520, %r517, %r519;
	shr.u32 	%r521, %r19, 20;
	and.b32  	%r522, %r521, 1;
	add.s32 	%r523, %r520, %r522;
	shr.u32 	%r524, %r23, 19;
	and.b32  	%r525, %r524, 1;
	add.s32 	%r526, %r523, %r525;
	shr.u32 	%r527, %r14, 19;
	and.b32  	%r528, %r527, 1;
	add.s32 	%r529, %r526, %r528;
	shr.u32 	%r530, %r15, 19;
	and.b32  	%r531, %r530, 1;
	add.s32 	%r532, %r529, %r531;
	shr.u32 	%r533, %r24, 19;
	and.b32  	%r534, %r533, 1;
	add.s32 	%r59, %r532, %r534;
	setp.eq.s32 	%p74, %r59, 3;
	mov.b64 	%rd724, 524288;
	@%p74 bra 	$L__BB0_56;
	shr.u64 	%rd302, %rd3, 19;
	and.b64  	%rd303, %rd302, 1;
	setp.eq.b64 	%p75, %rd303, 1;
	setp.eq.s32 	%p76, %r59, 2;
	selp.b64 	%rd304, 524288, 0, %p76;
	selp.b64 	%rd724, %rd304, 0, %p75;
$L__BB0_56:
	or.b64  	%rd79, %rd724, %rd76;
	shr.u32 	%r535, %r12, 21;
	and.b32  	%r60, %r535, 1;
	add.s32 	%r536, %r60, %r58;
	shr.u32 	%r537, %r22, 20;
	and.b32  	%r538, %r537, 1;
	add.s32 	%r539, %r536, %r538;
	shr.u32 	%r540, %r19, 21;
	and.b32  	%r541, %r540, 1;
	add.s32 	%r542, %r539, %r541;
	shr.u32 	%r543, %r23, 20;
	and.b32  	%r544, %r543, 1;
	add.s32 	%r545, %r542, %r544;
	shr.u32 	%r546, %r14, 20;
	and.b32  	%r547, %r546, 1;
	add.s32 	%r548, %r545, %r547;
	shr.u32 	%r549, %r15, 20;
	and.b32  	%r550, %r549, 1;
	add.s32 	%r551, %r548, %r550;
	shr.u32 	%r552, %r24, 20;
	and.b32  	%r553, %r552, 1;
	add.s32 	%r61, %r551, %r553;
	setp.eq.s32 	%p77, %r61, 3;
	mov.b64 	%rd725, 1048576;
	@%p77 bra 	$L__BB0_58;
	shr.u64 	%rd306, %rd3, 20;
	and.b64  	%rd307, %rd306, 1;
	setp.eq.b64 	%p78, %rd307, 1;
	setp.eq.s32 	%p79, %r61, 2;
	selp.b64 	%rd308, 1048576, 0, %p79;
	selp.b64 	%rd725, %rd308, 0, %p78;
$L__BB0_58:
	or.b64  	%rd82, %rd725, %rd79;
	shr.u32 	%r554, %r12, 22;
	and.b32  	%r62, %r554, 1;
	add.s32 	%r555, %r62, %r60;
	shr.u32 	%r556, %r22, 21;
	and.b32  	%r557, %r556, 1;
	add.s32 	%r558, %r555, %r557;
	shr.u32 	%r559, %r19, 22;
	and.b32  	%r560, %r559, 1;
	add.s32 	%r561, %r558, %r560;
	shr.u32 	%r562, %r23, 21;
	and.b32  	%r563, %r562, 1;
	add.s32 	%r564, %r561, %r563;
	shr.u32 	%r565, %r14, 21;
	and.b32  	%r566, %r565, 1;
	add.s32 	%r567, %r564, %r566;
	shr.u32 	%r568, %r15, 21;
	and.b32  	%r569, %r568, 1;
	add.s32 	%r570, %r567, %r569;
	shr.u32 	%r571, %r24, 21;
	and.b32  	%r572, %r571, 1;
	add.s32 	%r63, %r570, %r572;
	setp.eq.s32 	%p80, %r63, 3;
	mov.b64 	%rd726, 2097152;
	@%p80 bra 	$L__BB0_60;
	shr.u64 	%rd310, %rd3, 21;
	and.b64  	%rd311, %rd310, 1;
	setp.eq.b64 	%p81, %rd311, 1;
	setp.eq.s32 	%p82, %r63, 2;
	selp.b64 	%rd312, 2097152, 0, %p82;
	selp.b64 	%rd726, %rd312, 0, %p81;
$L__BB0_60:
	or.b64  	%rd85, %rd726, %rd82;
	shr.u32 	%r573, %r12, 23;
	and.b32  	%r64, %r573, 1;
	add.s32 	%r574, %r64, %r62;
	shr.u32 	%r575, %r22, 22;
	and.b32  	%r576, %r575, 1;
	add.s32 	%r577, %r574, %r576;
	shr.u32 	%r578, %r19, 23;
	and.b32  	%r579, %r578, 1;
	add.s32 	%r580, %r577, %r579;
	shr.u32 	%r581, %r23, 22;
	and.b32  	%r582, %r581, 1;
	add.s32 	%r583, %r580, %r582;
	shr.u32 	%r584, %r14, 22;
	and.b32  	%r585, %r584, 1;
	add.s32 	%r586, %r583, %r585;
	shr.u32 	%r587, %r15, 22;
	and.b32  	%r588, %r587, 1;
	add.s32 	%r589, %r586, %r588;
	shr.u32 	%r590, %r24, 22;
	and.b32  	%r591, %r590, 1;
	add.s32 	%r65, %r589, %r591;
	setp.eq.s32 	%p83, %r65, 3;
	mov.b64 	%rd727, 4194304;
	@%p83 bra 	$L__BB0_62;
	shr.u64 	%rd314, %rd3, 22;
	and.b64  	%rd315, %rd314, 1;
	setp.eq.b64 	%p84, %rd315, 1;
	setp.eq.s32 	%p85, %r65, 2;
	selp.b64 	%rd316, 4194304, 0, %p85;
	selp.b64 	%rd727, %rd316, 0, %p84;
$L__BB0_62:
	or.b64  	%rd88, %rd727, %rd85;
	shr.u32 	%r592, %r12, 24;
	and.b32  	%r66, %r592, 1;
	add.s32 	%r593, %r66, %r64;
	shr.u32 	%r594, %r22, 23;
	and.b32  	%r595, %r594, 1;
	add.s32 	%r596, %r593, %r595;
	shr.u32 	%r597, %r19, 24;
	and.b32  	%r598, %r597, 1;
	add.s32 	%r599, %r596, %r598;
	shr.u32 	%r600, %r23, 23;
	and.b32  	%r601, %r600, 1;
	add.s32 	%r602, %r599, %r601;
	shr.u32 	%r603, %r14, 23;
	and.b32  	%r604, %r603, 1;
	add.s32 	%r605, %r602, %r604;
	shr.u32 	%r606, %r15, 23;
	and.b32  	%r607, %r606, 1;
	add.s32 	%r608, %r605, %r607;
	shr.u32 	%r609, %r24, 23;
	and.b32  	%r610, %r609, 1;
	add.s32 	%r67, %r608, %r610;
	setp.eq.s32 	%p86, %r67, 3;
	mov.b64 	%rd728, 8388608;
	@%p86 bra 	$L__BB0_64;
	shr.u64 	%rd318, %rd3, 23;
	and.b64  	%rd319, %rd318, 1;
	setp.eq.b64 	%p87, %rd319, 1;
	setp.eq.s32 	%p88, %r67, 2;
	selp.b64 	%rd320, 8388608, 0, %p88;
	selp.b64 	%rd728, %rd320, 0, %p87;
$L__BB0_64:
	or.b64  	%rd91, %rd728, %rd88;
	shr.u32 	%r611, %r12, 25;
	and.b32  	%r68, %r611, 1;
	add.s32 	%r612, %r68, %r66;
	shr.u32 	%r613, %r22, 24;
	and.b32  	%r614, %r613, 1;
	add.s32 	%r615, %r612, %r614;
	shr.u32 	%r616, %r19, 25;
	and.b32  	%r617, %r616, 1;
	add.s32 	%r618, %r615, %r617;
	shr.u32 	%r619, %r23, 24;
	and.b32  	%r620, %r619, 1;
	add.s32 	%r621, %r618, %r620;
	shr.u32 	%r622, %r14, 24;
	and.b32  	%r623, %r622, 1;
	add.s32 	%r624, %r621, %r623;
	shr.u32 	%r625, %r15, 24;
	and.b32  	%r626, %r625, 1;
	add.s32 	%r627, %r624, %r626;
	shr.u32 	%r628, %r24, 24;
	and.b32  	%r629, %r628, 1;
	add.s32 	%r69, %r627, %r629;
	setp.eq.s32 	%p89, %r69, 3;
	mov.b64 	%rd729, 16777216;
	@%p89 bra 	$L__BB0_66;
	shr.u64 	%rd322, %rd3, 24;
	and.b64  	%rd323, %rd322, 1;
	setp.eq.b64 	%p90, %rd323, 1;
	setp.eq.s32 	%p91, %r69, 2;
	selp.b64 	%rd324, 16777216, 0, %p91;
	selp.b64 	%rd729, %rd324, 0, %p90;
$L__BB0_66:
	or.b64  	%rd94, %rd729, %rd91;
	shr.u32 	%r630, %r12, 26;
	and.b32  	%r70, %r630, 1;
	add.s32 	%r631, %r70, %r68;
	shr.u32 	%r632, %r22, 25;
	and.b32  	%r633, %r632, 1;
	add.s32 	%r634, %r631, %r633;
	shr.u32 	%r635, %r19, 26;
	and.b32  	%r636, %r635, 1;
	add.s32 	%r637, %r634, %r636;
	shr.u32 	%r638, %r23, 25;
	and.b32  	%r639, %r638, 1;
	add.s32 	%r640, %r637, %r639;
	shr.u32 	%r641, %r14, 25;
	and.b32  	%r642, %r641, 1;
	add.s32 	%r643, %r640, %r642;
	shr.u32 	%r644, %r15, 25;
	and.b32  	%r645, %r644, 1;
	add.s32 	%r646, %r643, %r645;
	shr.u32 	%r647, %r24, 25;
	and.b32  	%r648, %r647, 1;
	add.s32 	%r71, %r646, %r648;
	setp.eq.s32 	%p92, %r71, 3;
	mov.b64 	%rd730, 33554432;
	@%p92 bra 	$L__BB0_68;
	shr.u64 	%rd326, %rd3, 25;
	and.b64  	%rd327, %rd326, 1;
	setp.eq.b64 	%p93, %rd327, 1;
	setp.eq.s32 	%p94, %r71, 2;
	selp.b64 	%rd328, 33554432, 0, %p94;
	selp.b64 	%rd730, %rd328, 0, %p93;
$L__BB0_68:
	or.b64  	%rd97, %rd730, %rd94;
	shr.u32 	%r649, %r12, 27;
	and.b32  	%r72, %r649, 1;
	add.s32 	%r650, %r72, %r70;
	shr.u32 	%r651, %r22, 26;
	and.b32  	%r652, %r651, 1;
	add.s32 	%r653, %r650, %r652;
	shr.u32 	%r654, %r19, 27;
	and.b32  	%r655, %r654, 1;
	add.s32 	%r656, %r653, %r655;
	shr.u32 	%r657, %r23, 26;
	and.b32  	%r658, %r657, 1;
	add.s32 	%r659, %r656, %r658;
	shr.u32 	%r660, %r14, 26;
	and.b32  	%r661, %r660, 1;
	add.s32 	%r662, %r659, %r661;
	shr.u32 	%r663, %r15, 26;
	and.b32  	%r664, %r663, 1;
	add.s32 	%r665, %r662, %r664;
	shr.u32 	%r666, %r24, 26;
	and.b32  	%r667, %r666, 1;
	add.s32 	%r73, %r665, %r667;
	setp.eq.s32 	%p95, %r73, 3;
	mov.b64 	%rd731, 67108864;
	@%p95 bra 	$L__BB0_70;
	shr.u64 	%rd330, %rd3, 26;
	and.b64  	%rd331, %rd330, 1;
	setp.eq.b64 	%p96, %rd331, 1;
	setp.eq.s32 	%p97, %r73, 2;
	selp.b64 	%rd332, 67108864, 0, %p97;
	selp.b64 	%rd731, %rd332, 0, %p96;
$L__BB0_70:
	or.b64  	%rd100, %rd731, %rd97;
	shr.u32 	%r668, %r12, 28;
	and.b32  	%r74, %r668, 1;
	add.s32 	%r669, %r74, %r72;
	shr.u32 	%r670, %r22, 27;
	and.b32  	%r671, %r670, 1;
	add.s32 	%r672, %r669, %r671;
	shr.u32 	%r673, %r19, 28;
	and.b32  	%r674, %r673, 1;
	add.s32 	%r675, %r672, %r674;
	shr.u32 	%r676, %r23, 27;
	and.b32  	%r677, %r676, 1;
	add.s32 	%r678, %r675, %r677;
	shr.u32 	%r679, %r14, 27;
	and.b32  	%r680, %r679, 1;
	add.s32 	%r681, %r678, %r680;
	shr.u32 	%r682, %r15, 27;
	and.b32  	%r683, %r682, 1;
	add.s32 	%r684, %r681, %r683;
	shr.u32 	%r685, %r24, 27;
	and.b32  	%r686, %r685, 1;
	add.s32 	%r75, %r684, %r686;
	setp.eq.s32 	%p98, %r75, 3;
	mov.b64 	%rd732, 134217728;
	@%p98 bra 	$L__BB0_72;
	shr.u64 	%rd334, %rd3, 27;
	and.b64  	%rd335, %rd334, 1;
	setp.eq.b64 	%p99, %rd335, 1;
	setp.eq.s32 	%p100, %r75, 2;
	selp.b64 	%rd336, 134217728, 0, %p100;
	selp.b64 	%rd732, %rd336, 0, %p99;
$L__BB0_72:
	or.b64  	%rd103, %rd732, %rd100;
	shr.u32 	%r687, %r12, 29;
	and.b32  	%r76, %r687, 1;
	add.s32 	%r688, %r76, %r74;
	shr.u32 	%r689, %r22, 28;
	and.b32  	%r690, %r689, 1;
	add.s32 	%r691, %r688, %r690;
	shr.u32 	%r692, %r19, 29;
	and.b32  	%r693, %r692, 1;
	add.s32 	%r694, %r691, %r693;
	shr.u32 	%r695, %r23, 28;
	and.b32  	%r696, %r695, 1;
	add.s32 	%r697, %r694, %r696;
	shr.u32 	%r698, %r14, 28;
	and.b32  	%r699, %r698, 1;
	add.s32 	%r700, %r697, %r699;
	shr.u32 	%r701, %r15, 28;
	and.b32  	%r702, %r701, 1;
	add.s32 	%r703, %r700, %r702;
	shr.u32 	%r704, %r24, 28;
	and.b32  	%r705, %r704, 1;
	add.s32 	%r77, %r703, %r705;
	setp.eq.s32 	%p101, %r77, 3;
	mov.b64 	%rd733, 268435456;
	@%p101 bra 	$L__BB0_74;
	shr.u64 	%rd338, %rd3, 28;
	and.b64  	%rd339, %rd338, 1;
	setp.eq.b64 	%p102, %rd339, 1;
	setp.eq.s32 	%p103, %r77, 2;
	selp.b64 	%rd340, 268435456, 0, %p103;
	selp.b64 	%rd733, %rd340, 0, %p102;
$L__BB0_74:
	or.b64  	%rd106, %rd733, %rd103;
	shr.u32 	%r706, %r12, 30;
	and.b32  	%r78, %r706, 1;
	add.s32 	%r707, %r78, %r76;
	shr.u32 	%r708, %r22, 29;
	and.b32  	%r709, %r708, 1;
	add.s32 	%r710, %r707, %r709;
	shr.u32 	%r711, %r19, 30;
	and.b32  	%r712, %r711, 1;
	add.s32 	%r713, %r710, %r712;
	shr.u32 	%r714, %r23, 29;
	and.b32  	%r715, %r714, 1;
	add.s32 	%r716, %r713, %r715;
	shr.u32 	%r717, %r14, 29;
	and.b32  	%r718, %r717, 1;
	add.s32 	%r719, %r716, %r718;
	shr.u32 	%r720, %r15, 29;
	and.b32  	%r721, %r720, 1;
	add.s32 	%r722, %r719, %r721;
	shr.u32 	%r723, %r24, 29;
	and.b32  	%r724, %r723, 1;
	add.s32 	%r79, %r722, %r724;
	setp.eq.s32 	%p104, %r79, 3;
	mov.b64 	%rd734, 536870912;
	@%p104 bra 	$L__BB0_76;
	shr.u64 	%rd342, %rd3, 29;
	and.b64  	%rd343, %rd342, 1;
	setp.eq.b64 	%p105, %rd343, 1;
	setp.eq.s32 	%p106, %r79, 2;
	selp.b64 	%rd344, 536870912, 0, %p106;
	selp.b64 	%rd734, %rd344, 0, %p105;
$L__BB0_76:
	or.b64  	%rd109, %rd734, %rd106;
	shr.u32 	%r80, %r12, 31;
	add.s32 	%r725, %r80, %r78;
	shr.u32 	%r726, %r22, 30;
	and.b32  	%r727, %r726, 1;
	add.s32 	%r728, %r725, %r727;
	shr.u32 	%r729, %r19, 31;
	add.s32 	%r730, %r728, %r729;
	shr.u32 	%r731, %r23, 30;
	and.b32  	%r732, %r731, 1;
	add.s32 	%r733, %r730, %r732;
	shr.u32 	%r734, %r14, 30;
	and.b32  	%r735, %r734, 1;
	add.s32 	%r736, %r733, %r735;
	shr.u32 	%r737, %r15, 30;
	and.b32  	%r738, %r737, 1;
	add.s32 	%r739, %r736, %r738;
	shr.u32 	%r740, %r24, 30;
	and.b32  	%r741, %r740, 1;
	add.s32 	%r81, %r739, %r741;
	setp.eq.s32 	%p107, %r81, 3;
	mov.b64 	%rd735, 1073741824;
	@%p107 bra 	$L__BB0_78;
	shr.u64 	%rd346, %rd3, 30;
	and.b64  	%rd347, %rd346, 1;
	setp.eq.b64 	%p108, %rd347, 1;
	setp.eq.s32 	%p109, %r81, 2;
	selp.b64 	%rd348, 1073741824, 0, %p109;
	selp.b64 	%rd735, %rd348, 0, %p108;
$L__BB0_78:
	or.b64  	%rd112, %rd735, %rd109;
	{ .reg .b32 tmp; mov.b64 {tmp, %r742}, %rd700; }
	and.b32  	%r82, %r742, 1;
	add.s32 	%r743, %r82, %r80;
	shr.u32 	%r744, %r22, 31;
	add.s32 	%r745, %r743, %r744;
	{ .reg .b32 tmp; mov.b64 {tmp, %r746}, %rd3; }
	and.b32  	%r747, %r746, 1;
	add.s32 	%r748, %r745, %r747;
	shr.u32 	%r749, %r23, 31;
	add.s32 	%r750, %r748, %r749;
	shr.u32 	%r751, %r14, 31;
	add.s32 	%r752, %r750, %r751;
	shr.u32 	%r753, %r15, 31;
	add.s32 	%r754, %r752, %r753;
	shr.u32 	%r755, %r24, 31;
	add.s32 	%r83, %r754, %r755;
	setp.eq.s32 	%p110, %r83, 3;
	mov.b64 	%rd736, 2147483648;
	@%p110 bra 	$L__BB0_80;
	shr.u64 	%rd350, %rd3, 31;
	and.b64  	%rd351, %rd350, 1;
	setp.eq.b64 	%p111, %rd351, 1;
	setp.eq.s32 	%p112, %r83, 2;
	selp.b64 	%rd352, 2147483648, 0, %p112;
	selp.b64 	%rd736, %rd352, 0, %p111;
$L__BB0_80:
	or.b64  	%rd115, %rd736, %rd112;
	shr.u64 	%rd354, %rd700, 33;
	cvt.u32.u64 	%r756, %rd354;
	and.b32  	%r84, %r756, 1;
	add.s32 	%r757, %r84, %r82;
	{ .reg .b32 tmp; mov.b64 {tmp, %r758}, %rd18; }
	and.b32  	%r759, %r758, 1;
	add.s32 	%r760, %r757, %r759;
	shr.u64 	%rd355, %rd3, 33;
	cvt.u32.u64 	%r761, %rd355;
	and.b32  	%r762, %r761, 1;
	add.s32 	%r763, %r760, %r762;
	{ .reg .b32 tmp; mov.b64 {tmp, %r764}, %rd17; }
	and.b32  	%r765, %r764, 1;
	add.s32 	%r766, %r763, %r765;
	{ .reg .b32 tmp; mov.b64 {tmp, %r767}, %rd19; }
	and.b32  	%r768, %r767, 1;
	add.s32 	%r769, %r766, %r768;
	{ .reg .b32 tmp; mov.b64 {tmp, %r770}, %rd704; }
	and.b32  	%r771, %r770, 1;
	add.s32 	%r772, %r769, %r771;
	{ .reg .b32 tmp; mov.b64 {tmp, %r773}, %rd20; }
	and.b32  	%r774, %r773, 1;
	add.s32 	%r85, %r772, %r774;
	setp.eq.s32 	%p113, %r85, 3;
	mov.b64 	%rd737, 4294967296;
	@%p113 bra 	$L__BB0_82;
	shr.u64 	%rd356, %rd3, 32;
	and.b64  	%rd357, %rd356, 1;
	setp.eq.b64 	%p114, %rd357, 1;
	setp.eq.s32 	%p115, %r85, 2;
	selp.b64 	%rd358, 4294967296, 0, %p115;
	selp.b64 	%rd737, %rd358, 0, %p114;
$L__BB0_82:
	or.b64  	%rd118, %rd737, %rd115;
	shr.u64 	%rd360, %rd700, 34;
	cvt.u32.u64 	%r775, %rd360;
	and.b32  	%r86, %r775, 1;
	add.s32 	%r776, %r86, %r84;
	shr.u64 	%rd361, %rd18, 33;
	cvt.u32.u64 	%r777, %rd361;
	and.b32  	%r778, %r777, 1;
	add.s32 	%r779, %r776, %r778;
	shr.u64 	%rd362, %rd3, 34;
	cvt.u32.u64 	%r780, %rd362;
	and.b32  	%r781, %r780, 1;
	add.s32 	%r782, %r779, %r781;
	shr.u64 	%rd363, %rd17, 33;
	cvt.u32.u64 	%r783, %rd363;
	and.b32  	%r784, %r783, 1;
	add.s32 	%r785, %r782, %r784;
	shr.u64 	%rd364, %rd19, 33;
	cvt.u32.u64 	%r786, %rd364;
	and.b32  	%r787, %r786, 1;
	add.s32 	%r788, %r785, %r787;
	shr.u64 	%rd365, %rd704, 33;
	cvt.u32.u64 	%r789, %rd365;
	and.b32  	%r790, %r789, 1;
	add.s32 	%r791, %r788, %r790;
	shr.u64 	%rd366, %rd20, 33;
	cvt.u32.u64 	%r792, %rd366;
	and.b32  	%r793, %r792, 1;
	add.s32 	%r87, %r791, %r793;
	setp.eq.s32 	%p116, %r87, 3;
	mov.b64 	%rd738, 8589934592;
	@%p116 bra 	$L__BB0_84;
	and.b64  	%rd368, %rd355, 1;
	setp.eq.b64 	%p117, %rd368, 1;
	setp.eq.s32 	%p118, %r87, 2;
	selp.b64 	%rd369, 8589934592, 0, %p118;
	selp.b64 	%rd738, %rd369, 0, %p117;
$L__BB0_84:
	or.b64  	%rd121, %rd738, %rd118;
	shr.u64 	%rd371, %rd700, 35;
	cvt.u32.u64 	%r794, %rd371;
	and.b32  	%r88, %r794, 1;
	add.s32 	%r795, %r88, %r86;
	shr.u64 	%rd372, %rd18, 34;
	cvt.u32.u64 	%r796, %rd372;
	and.b32  	%r797, %r796, 1;
	add.s32 	%r798, %r795, %r797;
	shr.u64 	%rd373, %rd3, 35;
	cvt.u32.u64 	%r799, %rd373;
	and.b32  	%r800, %r799, 1;
	add.s32 	%r801, %r798, %r800;
	shr.u64 	%rd374, %rd17, 34;
	cvt.u32.u64 	%r802, %rd374;
	and.b32  	%r803, %r802, 1;
	add.s32 	%r804, %r801, %r803;
	shr.u64 	%rd375, %rd19, 34;
	cvt.u32.u64 	%r805, %rd375;
	and.b32  	%r806, %r805, 1;
	add.s32 	%r807, %r804, %r806;
	shr.u64 	%rd376, %rd704, 34;
	cvt.u32.u64 	%r808, %rd376;
	and.b32  	%r809, %r808, 1;
	add.s32 	%r810, %r807, %r809;
	shr.u64 	%rd377, %rd20, 34;
	cvt.u32.u64 	%r811, %rd377;
	and.b32  	%r812, %r811, 1;
	add.s32 	%r89, %r810, %r812;
	setp.eq.s32 	%p119, %r89, 3;
	mov.b64 	%rd739, 17179869184;
	@%p119 bra 	$L__BB0_86;
	and.b64  	%rd379, %rd362, 1;
	setp.eq.b64 	%p120, %rd379, 1;
	setp.eq.s32 	%p121, %r89, 2;
	selp.b64 	%rd380, 17179869184, 0, %p121;
	selp.b64 	%rd739, %rd380, 0, %p120;
$L__BB0_86:
	or.b64  	%rd124, %rd739, %rd121;
	shr.u64 	%rd382, %rd700, 36;
	cvt.u32.u64 	%r813, %rd382;
	and.b32  	%r90, %r813, 1;
	add.s32 	%r814, %r90, %r88;
	shr.u64 	%rd383, %rd18, 35;
	cvt.u32.u64 	%r815, %rd383;
	and.b32  	%r816, %r815, 1;
	add.s32 	%r817, %r814, %r816;
	shr.u64 	%rd384, %rd3, 36;
	cvt.u32.u64 	%r818, %rd384;
	and.b32  	%r819, %r818, 1;
	add.s32 	%r820, %r817, %r819;
	shr.u64 	%rd385, %rd17, 35;
	cvt.u32.u64 	%r821, %rd385;
	and.b32  	%r822, %r821, 1;
	add.s32 	%r823, %r820, %r822;
	shr.u64 	%rd386, %rd19, 35;
	cvt.u32.u64 	%r824, %rd386;
	and.b32  	%r825, %r824, 1;
	add.s32 	%r826, %r823, %r825;
	shr.u64 	%rd387, %rd704, 35;
	cvt.u32.u64 	%r827, %rd387;
	and.b32  	%r828, %r827, 1;
	add.s32 	%r829, %r826, %r828;
	shr.u64 	%rd388, %rd20, 35;
	cvt.u32.u64 	%r830, %rd388;
	and.b32  	%r831, %r830, 1;
	add.s32 	%r91, %r829, %r831;
	setp.eq.s32 	%p122, %r91, 3;
	mov.b64 	%rd740, 34359738368;
	@%p122 bra 	$L__BB0_88;
	and.b64  	%rd390, %rd373, 1;
	setp.eq.b64 	%p123, %rd390, 1;
	setp.eq.s32 	%p124, %r91, 2;
	selp.b64 	%rd391, 34359738368, 0, %p124;
	selp.b64 	%rd740, %rd391, 0, %p123;
$L__BB0_88:
	or.b64  	%rd127, %rd740, %rd124;
	shr.u64 	%rd393, %rd700, 37;
	cvt.u32.u64 	%r832, %rd393;
	and.b32  	%r92, %r832, 1;
	add.s32 	%r833, %r92, %r90;
	shr.u64 	%rd394, %rd18, 36;
	cvt.u32.u64 	%r834, %rd394;
	and.b32  	%r835, %r834, 1;
	add.s32 	%r836, %r833, %r835;
	shr.u64 	%rd395, %rd3, 37;
	cvt.u32.u64 	%r837, %rd395;
	and.b32  	%r838, %r837, 1;
	add.s32 	%r839, %r836, %r838;
	shr.u64 	%rd396, %rd17, 36;
	cvt.u32.u64 	%r840, %rd396;
	and.b32  	%r841, %r840, 1;
	add.s32 	%r842, %r839, %r841;
	shr.u64 	%rd397, %rd19, 36;
	cvt.u32.u64 	%r843, %rd397;
	and.b32  	%r844, %r843, 1;
	add.s32 	%r845, %r842, %r844;
	shr.u64 	%rd398, %rd704, 36;
	cvt.u32.u64 	%r846, %rd398;
	and.b32  	%r847, %r846, 1;
	add.s32 	%r848, %r845, %r847;
	shr.u64 	%rd399, %rd20, 36;
	cvt.u32.u64 	%r849, %rd399;
	and.b32  	%r850, %r849, 1;
	add.s32 	%r93, %r848, %r850;
	setp.eq.s32 	%p125, %r93, 3;
	mov.b64 	%rd741, 68719476736;
	@%p125 bra 	$L__BB0_90;
	and.b64  	%rd401, %rd384, 1;
	setp.eq.b64 	%p126, %rd401, 1;
	setp.eq.s32 	%p127, %r93, 2;
	selp.b64 	%rd402, 68719476736, 0, %p127;
	selp.b64 	%rd741, %rd402, 0, %p126;
$L__BB0_90:
	or.b64  	%rd130, %rd741, %rd127;
	shr.u64 	%rd404, %rd700, 38;
	cvt.u32.u64 	%r851, %rd404;
	and.b32  	%r94, %r851, 1;
	add.s32 	%r852, %r94, %r92;
	shr.u64 	%rd405, %rd18, 37;
	cvt.u32.u64 	%r853, %rd405;
	and.b32  	%r854, %r853, 1;
	add.s32 	%r855, %r852, %r854;
	shr.u64 	%rd406, %rd3, 38;
	cvt.u32.u64 	%r856, %rd406;
	and.b32  	%r857, %r856, 1;
	add.s32 	%r858, %r855, %r857;
	shr.u64 	%rd407, %rd17, 37;
	cvt.u32.u64 	%r859, %rd407;
	and.b32  	%r860, %r859, 1;
	add.s32 	%r861, %r858, %r860;
	shr.u64 	%rd408, %rd19, 37;
	cvt.u32.u64 	%r862, %rd408;
	and.b32  	%r863, %r862, 1;
	add.s32 	%r864, %r861, %r863;
	shr.u64 	%rd409, %rd704, 37;
	cvt.u32.u64 	%r865, %rd409;
	and.b32  	%r866, %r865, 1;
	add.s32 	%r867, %r864, %r866;
	shr.u64 	%rd410, %rd20, 37;
	cvt.u32.u64 	%r868, %rd410;
	and.b32  	%r869, %r868, 1;
	add.s32 	%r95, %r867, %r869;
	setp.eq.s32 	%p128, %r95, 3;
	mov.b64 	%rd742, 137438953472;
	@%p128 bra 	$L__BB0_92;
	and.b64  	%rd412, %rd395, 1;
	setp.eq.b64 	%p129, %rd412, 1;
	setp.eq.s32 	%p130, %r95, 2;
	selp.b64 	%rd413, 137438953472, 0, %p130;
	selp.b64 	%rd742, %rd413, 0, %p129;
$L__BB0_92:
	or.b64  	%rd133, %rd742, %rd130;
	shr.u64 	%rd415, %rd700, 39;
	cvt.u32.u64 	%r870, %rd415;
	and.b32  	%r96, %r870, 1;
	add.s32 	%r871, %r96, %r94;
	shr.u64 	%rd416, %rd18, 38;
	cvt.u32.u64 	%r872, %rd416;
	and.b32  	%r873, %r872, 1;
	add.s32 	%r874, %r871, %r873;
	shr.u64 	%rd417, %rd3, 39;
	cvt.u32.u64 	%r875, %rd417;
	and.b32  	%r876, %r875, 1;
	add.s32 	%r877, %r874, %r876;
	shr.u64 	%rd418, %rd17, 38;
	cvt.u32.u64 	%r878, %rd418;
	and.b32  	%r879, %r878, 1;
	add.s32 	%r880, %r877, %r879;
	shr.u64 	%rd419, %rd19, 38;
	cvt.u32.u64 	%r881, %rd419;
	and.b32  	%r882, %r881, 1;
	add.s32 	%r883, %r880, %r882;
	shr.u64 	%rd420, %rd704, 38;
	cvt.u32.u64 	%r884, %rd420;
	and.b32  	%r885, %r884, 1;
	add.s32 	%r886, %r883, %r885;
	shr.u64 	%rd421, %rd20, 38;
	cvt.u32.u64 	%r887, %rd421;
	and.b32  	%r888, %r887, 1;
	add.s32 	%r97, %r886, %r888;
	setp.eq.s32 	%p131, %r97, 3;
	mov.b64 	%rd743, 274877906944;
	@%p131 bra 	$L__BB0_94;
	and.b64  	%rd423, %rd406, 1;
	setp.eq.b64 	%p132, %rd423, 1;
	setp.eq.s32 	%p133, %r97, 2;
	selp.b64 	%rd424, 274877906944, 0, %p133;
	selp.b64 	%rd743, %rd424, 0, %p132;
$L__BB0_94:
	or.b64  	%rd136, %rd743, %rd133;
	shr.u64 	%rd426, %rd700, 40;
	cvt.u32.u64 	%r889, %rd426;
	and.b32  	%r98, %r889, 1;
	add.s32 	%r890, %r98, %r96;
	shr.u64 	%rd427, %rd18, 39;
	cvt.u32.u64 	%r891, %rd427;
	and.b32  	%r892, %r891, 1;
	add.s32 	%r893, %r890, %r892;
	shr.u64 	%rd428, %rd3, 40;
	cvt.u32.u64 	%r894, %rd428;
	and.b32  	%r895, %r894, 1;
	add.s32 	%r896, %r893, %r895;
	shr.u64 	%rd429, %rd17, 39;
	cvt.u32.u64 	%r897, %rd429;
	and.b32  	%r898, %r897, 1;
	add.s32 	%r899, %r896, %r898;
	shr.u64 	%rd430, %rd19, 39;
	cvt.u32.u64 	%r900, %rd430;
	and.b32  	%r901, %r900, 1;
	add.s32 	%r902, %r899, %r901;
	shr.u64 	%rd431, %rd704, 39;
	cvt.u32.u64 	%r903, %rd431;
	and.b32  	%r904, %r903, 1;
	add.s32 	%r905, %r902, %r904;
	shr.u64 	%rd432, %rd20, 39;
	cvt.u32.u64 	%r906, %rd432;
	and.b32  	%r907, %r906, 1;
	add.s32 	%r99, %r905, %r907;
	setp.eq.s32 	%p134, %r99, 3;
	mov.b64 	%rd744, 549755813888;
	@%p134 bra 	$L__BB0_96;
	and.b64  	%rd434, %rd417, 1;
	setp.eq.b64 	%p135, %rd434, 1;
	setp.eq.s32 	%p136, %r99, 2;
	selp.b64 	%rd435, 549755813888, 0, %p136;
	selp.b64 	%rd744, %rd435, 0, %p135;
$L__BB0_96:
	or.b64  	%rd139, %rd744, %rd136;
	shr.u64 	%rd437, %rd700, 41;
	cvt.u32.u64 	%r908, %rd437;
	and.b32  	%r100, %r908, 1;
	add.s32 	%r909, %r100, %r98;
	shr.u64 	%rd438, %rd18, 40;
	cvt.u32.u64 	%r910, %rd438;
	and.b32  	%r911, %r910, 1;
	add.s32 	%r912, %r909, %r911;
	shr.u64 	%rd439, %rd3, 41;
	cvt.u32.u64 	%r913, %rd439;
	and.b32  	%r914, %r913, 1;
	add.s32 	%r915, %r912, %r914;
	shr.u64 	%rd440, %rd17, 40;
	cvt.u32.u64 	%r916, %rd440;
	and.b32  	%r917, %r916, 1;
	add.s32 	%r918, %r915, %r917;
	shr.u64 	%rd441, %rd19, 40;
	cvt.u32.u64 	%r919, %rd441;
	and.b32  	%r920, %r919, 1;
	add.s32 	%r921, %r918, %r920;
	shr.u64 	%rd442, %rd704, 40;
	cvt.u32.u64 	%r922, %rd442;
	and.b32  	%r923, %r922, 1;
	add.s32 	%r924, %r921, %r923;
	shr.u64 	%rd443, %rd20, 40;
	cvt.u32.u64 	%r925, %rd443;
	and.b32  	%r926, %r925, 1;
	add.s32 	%r101, %r924, %r926;
	setp.eq.s32 	%p137, %r101, 3;
	mov.b64 	%rd745, 1099511627776;
	@%p137 bra 	$L__BB0_98;
	and.b64  	%rd445, %rd428, 1;
	setp.eq.b64 	%p138, %rd445, 1;
	setp.eq.s32 	%p139, %r101, 2;
	selp.b64 	%rd446, 1099511627776, 0, %p139;
	selp.b64 	%rd745, %rd446, 0, %p138;
$L__BB0_98:
	or.b64  	%rd142, %rd745, %rd139;
	shr.u64 	%rd448, %rd700, 42;
	cvt.u32.u64 	%r927, %rd448;
	and.b32  	%r102, %r927, 1;
	add.s32 	%r928, %r102, %r100;
	shr.u64 	%rd449, %rd18, 41;
	cvt.u32.u64 	%r929, %rd449;
	and.b32  	%r930, %r929, 1;
	add.s32 	%r931, %r928, %r930;
	shr.u64 	%rd450, %rd3, 42;
	cvt.u32.u64 	%r932, %rd450;
	and.b32  	%r933, %r932, 1;
	add.s32 	%r934, %r931, %r933;
	shr.u64 	%rd451, %rd17, 41;
	cvt.u32.u64 	%r935, %rd451;
	and.b32  	%r936, %r935, 1;
	add.s32 	%r937, %r934, %r936;
	shr.u64 	%rd452, %rd19, 41;
	cvt.u32.u64 	%r938, %rd452;
	and.b32  	%r939, %r938, 1;
	add.s32 	%r940, %r937, %r939;
	shr.u64 	%rd453, %rd704, 41;
	cvt.u32.u64 	%r941, %rd453;
	and.b32  	%r942, %r941, 1;
	add.s32 	%r943, %r940, %r942;
	shr.u64 	%rd454, %rd20, 41;
	cvt.u32.u64 	%r944, %rd454;
	and.b32  	%r945, %r944, 1;
	add.s32 	%r103, %r943, %r945;
	setp.eq.s32 	%p140, %r103, 3;
	mov.b64 	%rd746, 2199023255552;
	@%p140 bra 	$L__BB0_100;
	and.b64  	%rd456, %rd439, 1;
	setp.eq.b64 	%p141, %rd456, 1;
	setp.eq.s32 	%p142, %r103, 2;
	selp.b64 	%rd457, 2199023255552, 0, %p142;
	selp.b64 	%rd746, %rd457, 0, %p141;
$L__BB0_100:
	or.b64  	%rd145, %rd746, %rd142;
	shr.u64 	%rd459, %rd700, 43;
	cvt.u32.u64 	%r946, %rd459;
	and.b32  	%r104, %r946, 1;
	add.s32 	%r947, %r104, %r102;
	shr.u64 	%rd460, %rd18, 42;
	cvt.u32.u64 	%r948, %rd460;
	and.b32  	%r949, %r948, 1;
	add.s32 	%r950, %r947, %r949;
	shr.u64 	%rd461, %rd3, 43;
	cvt.u32.u64 	%r951, %rd461;
	and.b32  	%r952, %r951, 1;
	add.s32 	%r953, %r950, %r952;
	shr.u64 	%rd462, %rd17, 42;
	cvt.u32.u64 	%r954, %rd462;
	and.b32  	%r955, %r954, 1;
	add.s32 	%r956, %r953, %r955;
	shr.u64 	%rd463, %rd19, 42;
	cvt.u32.u64 	%r957, %rd463;
	and.b32  	%r958, %r957, 1;
	add.s32 	%r959, %r956, %r958;
	shr.u64 	%rd464, %rd704, 42;
	cvt.u32.u64 	%r960, %rd464;
	and.b32  	%r961, %r960, 1;
	add.s32 	%r962, %r959, %r961;
	shr.u64 	%rd465, %rd20, 42;
	cvt.u32.u64 	%r963, %rd465;
	and.b32  	%r964, %r963, 1;
	add.s32 	%r105, %r962, %r964;
	setp.eq.s32 	%p143, %r105, 3;
	mov.b64 	%rd747, 4398046511104;
	@%p143 bra 	$L__BB0_102;
	and.b64  	%rd467, %rd450, 1;
	setp.eq.b64 	%p144, %rd467, 1;
	setp.eq.s32 	%p145, %r105, 2;
	selp.b64 	%rd468, 4398046511104, 0, %p145;
	selp.b64 	%rd747, %rd468, 0, %p144;
$L__BB0_102:
	or.b64  	%rd148, %rd747, %rd145;
	shr.u64 	%rd470, %rd700, 44;
	cvt.u32.u64 	%r965, %rd470;
	and.b32  	%r106, %r965, 1;
	add.s32 	%r966, %r106, %r104;
	shr.u64 	%rd471, %rd18, 43;
	cvt.u32.u64 	%r967, %rd471;
	and.b32  	%r968, %r967, 1;
	add.s32 	%r969, %r966, %r968;
	shr.u64 	%rd472, %rd3, 44;
	cvt.u32.u64 	%r970, %rd472;
	and.b32  	%r971, %r970, 1;
	add.s32 	%r972, %r969, %r971;
	shr.u64 	%rd473, %rd17, 43;
	cvt.u32.u64 	%r973, %rd473;
	and.b32  	%r974, %r973, 1;
	add.s32 	%r975, %r972, %r974;
	shr.u64 	%rd474, %rd19, 43;
	cvt.u32.u64 	%r976, %rd474;
	and.b32  	%r977, %r976, 1;
	add.s32 	%r978, %r975, %r977;
	shr.u64 	%rd475, %rd704, 43;
	cvt.u32.u64 	%r979, %rd475;
	and.b32  	%r980, %r979, 1;
	add.s32 	%r981, %r978, %r980;
	shr.u64 	%rd476, %rd20, 43;
	cvt.u32.u64 	%r982, %rd476;
	and.b32  	%r983, %r982, 1;
	add.s32 	%r107, %r981, %r983;
	setp.eq.s32 	%p146, %r107, 3;
	mov.b64 	%rd748, 8796093022208;
	@%p146 bra 	$L__BB0_104;
	and.b64  	%rd478, %rd461, 1;
	setp.eq.b64 	%p147, %rd478, 1;
	setp.eq.s32 	%p148, %r107, 2;
	selp.b64 	%rd479, 8796093022208, 0, %p148;
	selp.b64 	%rd748, %rd479, 0, %p147;
$L__BB0_104:
	or.b64  	%rd151, %rd748, %rd148;
	shr.u64 	%rd481, %rd700, 45;
	cvt.u32.u64 	%r984, %rd481;
	and.b32  	%r108, %r984, 1;
	add.s32 	%r985, %r108, %r106;
	shr.u64 	%rd482, %rd18, 44;
	cvt.u32.u64 	%r986, %rd482;
	and.b32  	%r987, %r986, 1;
	add.s32 	%r988, %r985, %r987;
	shr.u64 	%rd483, %rd3, 45;
	cvt.u32.u64 	%r989, %rd483;
	and.b32  	%r990, %r989, 1;
	add.s32 	%r991, %r988, %r990;
	shr.u64 	%rd484, %rd17, 44;
	cvt.u32.u64 	%r992, %rd484;
	and.b32  	%r993, %r992, 1;
	add.s32 	%r994, %r991, %r993;
	shr.u64 	%rd485, %rd19, 44;
	cvt.u32.u64 	%r995, %rd485;
	and.b32  	%r996, %r995, 1;
	add.s32 	%r997, %r994, %r996;
	shr.u64 	%rd486, %rd704, 44;
	cvt.u32.u64 	%r998, %rd486;
	and.b32  	%r999, %r998, 1;
	add.s32 	%r1000, %r997, %r999;
	shr.u64 	%rd487, %rd20, 44;
	cvt.u32.u64 	%r1001, %rd487;
	and.b32  	%r1002, %r1001, 1;
	add.s32 	%r109, %r1000, %r1002;
	setp.eq.s32 	%p149, %r109, 3;
	mov.b64 	%rd749, 17592186044416;
	@%p149 bra 	$L__BB0_106;
	and.b64  	%rd489, %rd472, 1;
	setp.eq.b64 	%p150, %rd489, 1;
	setp.eq.s32 	%p151, %r109, 2;
	selp.b64 	%rd490, 17592186044416, 0, %p151;
	selp.b64 	%rd749, %rd490, 0, %p150;
$L__BB0_106:
	or.b64  	%rd154, %rd749, %rd151;
	shr.u64 	%rd492, %rd700, 46;
	cvt.u32.u64 	%r1003, %rd492;
	and.b32  	%r110, %r1003, 1;
	add.s32 	%r1004, %r110, %r108;
	shr.u64 	%rd493, %rd18, 45;
	cvt.u32.u64 	%r1005, %rd493;
	and.b32  	%r1006, %r1005, 1;
	add.s32 	%r1007, %r1004, %r1006;
	shr.u64 	%rd494, %rd3, 46;
	cvt.u32.u64 	%r1008, %rd494;
	and.b32  	%r1009, %r1008, 1;
	add.s32 	%r1010, %r1007, %r1009;
	shr.u64 	%rd495, %rd17, 45;
	cvt.u32.u64 	%r1011, %rd495;
	and.b32  	%r1012, %r1011, 1;
	add.s32 	%r1013, %r1010, %r1012;
	shr.u64 	%rd496, %rd19, 45;
	cvt.u32.u64 	%r1014, %rd496;
	and.b32  	%r1015, %r1014, 1;
	add.s32 	%r1016, %r1013, %r1015;
	shr.u64 	%rd497, %rd704, 45;
	cvt.u32.u64 	%r1017, %rd497;
	and.b32  	%r1018, %r1017, 1;
	add.s32 	%r1019, %r1016, %r1018;
	shr.u64 	%rd498, %rd20, 45;
	cvt.u32.u64 	%r1020, %rd498;
	and.b32  	%r1021, %r1020, 1;
	add.s32 	%r111, %r1019, %r1021;
	setp.eq.s32 	%p152, %r111, 3;
	mov.b64 	%rd750, 35184372088832;
	@%p152 bra 	$L__BB0_108;
	and.b64  	%rd500, %rd483, 1;
	setp.eq.b64 	%p153, %rd500, 1;
	setp.eq.s32 	%p154, %r111, 2;
	selp.b64 	%rd501, 35184372088832, 0, %p154;
	selp.b64 	%rd750, %rd501, 0, %p153;
$L__BB0_108:
	or.b64  	%rd157, %rd750, %rd154;
	shr.u64 	%rd503, %rd700, 47;
	cvt.u32.u64 	%r1022, %rd503;
	and.b32  	%r112, %r1022, 1;
	add.s32 	%r1023, %r112, %r110;
	shr.u64 	%rd504, %rd18, 46;
	cvt.u32.u64 	%r1024, %rd504;
	and.b32  	%r1025, %r1024, 1;
	add.s32 	%r1026, %r1023, %r1025;
	shr.u64 	%rd505, %rd3, 47;
	cvt.u32.u64 	%r1027, %rd505;
	and.b32  	%r1028, %r1027, 1;
	add.s32 	%r1029, %r1026, %r1028;
	shr.u64 	%rd506, %rd17, 46;
	cvt.u32.u64 	%r1030, %rd506;
	and.b32  	%r1031, %r1030, 1;
	add.s32 	%r1032, %r1029, %r1031;
	shr.u64 	%rd507, %rd19, 46;
	cvt.u32.u64 	%r1033, %rd507;
	and.b32  	%r1034, %r1033, 1;
	add.s32 	%r1035, %r1032, %r1034;
	shr.u64 	%rd508, %rd704, 46;
	cvt.u32.u64 	%r1036, %rd508;
	and.b32  	%r1037, %r1036, 1;
	add.s32 	%r1038, %r1035, %r1037;
	shr.u64 	%rd509, %rd20, 46;
	cvt.u32.u64 	%r1039, %rd509;
	and.b32  	%r1040, %r1039, 1;
	add.s32 	%r113, %r1038, %r1040;
	setp.eq.s32 	%p155, %r113, 3;
	mov.b64 	%rd751, 70368744177664;
	@%p155 bra 	$L__BB0_110;
	and.b64  	%rd511, %rd494, 1;
	setp.eq.b64 	%p156, %rd511, 1;
	setp.eq.s32 	%p157, %r113, 2;
	selp.b64 	%rd512, 70368744177664, 0, %p157;
	selp.b64 	%rd751, %rd512, 0, %p156;
$L__BB0_110:
	or.b64  	%rd160, %rd751, %rd157;
	shr.u64 	%rd514, %rd700, 48;
	cvt.u32.u64 	%r1041, %rd514;
	and.b32  	%r114, %r1041, 1;
	add.s32 	%r1042, %r114, %r112;
	shr.u64 	%rd515, %rd18, 47;
	cvt.u32.u64 	%r1043, %rd515;
	and.b32  	%r1044, %r1043, 1;
	add.s32 	%r1045, %r1042, %r1044;
	shr.u64 	%rd516, %rd3, 48;
	cvt.u32.u64 	%r1046, %rd516;
	and.b32  	%r1047, %r1046, 1;
	add.s32 	%r1048, %r1045, %r1047;
	shr.u64 	%rd517, %rd17, 47;
	cvt.u32.u64 	%r1049, %rd517;
	and.b32  	%r1050, %r1049, 1;
	add.s32 	%r1051, %r1048, %r1050;
	shr.u64 	%rd518, %rd19, 47;
	cvt.u32.u64 	%r1052, %rd518;
	and.b32  	%r1053, %r1052, 1;
	add.s32 	%r1054, %r1051, %r1053;
	shr.u64 	%rd519, %rd704, 47;
	cvt.u32.u64 	%r1055, %rd519;
	and.b32  	%r1056, %r1055, 1;
	add.s32 	%r1057, %r1054, %r1056;
	shr.u64 	%rd520, %rd20, 47;
	cvt.u32.u64 	%r1058, %rd520;
	and.b32  	%r1059, %r1058, 1;
	add.s32 	%r115, %r1057, %r1059;
	setp.eq.s32 	%p158, %r115, 3;
	mov.b64 	%rd752, 140737488355328;
	@%p158 bra 	$L__BB0_112;
	and.b64  	%rd522, %rd505, 1;
	setp.eq.b64 	%p159, %rd522, 1;
	setp.eq.s32 	%p160, %r115, 2;
	selp.b64 	%rd523, 140737488355328, 0, %p160;
	selp.b64 	%rd752, %rd523, 0, %p159;
$L__BB0_112:
	or.b64  	%rd163, %rd752, %rd160;
	shr.u64 	%rd525, %rd700, 49;
	cvt.u32.u64 	%r1060, %rd525;
	and.b32  	%r116, %r1060, 1;
	add.s32 	%r1061, %r116, %r114;
	shr.u64 	%rd526, %rd18, 48;
	cvt.u32.u64 	%r1062, %rd526;
	and.b32  	%r1063, %r1062, 1;
	add.s32 	%r1064, %r1061, %r1063;
	shr.u64 	%rd527, %rd3, 49;
	cvt.u32.u64 	%r1065, %rd527;
	and.b32  	%r1066, %r1065, 1;
	add.s32 	%r1067, %r1064, %r1066;
	shr.u64 	%rd528, %rd17, 48;
	cvt.u32.u64 	%r1068, %rd528;
	and.b32  	%r1069, %r1068, 1;
	add.s32 	%r1070, %r1067, %r1069;
	shr.u64 	%rd529, %rd19, 48;
	cvt.u32.u64 	%r1071, %rd529;
	and.b32  	%r1072, %r1071, 1;
	add.s32 	%r1073, %r1070, %r1072;
	shr.u64 	%rd530, %rd704, 48;
	cvt.u32.u64 	%r1074, %rd530;
	and.b32  	%r1075, %r1074, 1;
	add.s32 	%r1076, %r1073, %r1075;
	shr.u64 	%rd531, %rd20, 48;
	cvt.u32.u64 	%r1077, %rd531;
	and.b32  	%r1078, %r1077, 1;
	add.s32 	%r117, %r1076, %r1078;
	setp.eq.s32 	%p161, %r117, 3;
	mov.b64 	%rd753, 281474976710656;
	@%p161 bra 	$L__BB0_114;
	and.b64  	%rd533, %rd516, 1;
	setp.eq.b64 	%p162, %rd533, 1;
	setp.eq.s32 	%p163, %r117, 2;
	selp.b64 	%rd534, 281474976710656, 0, %p163;
	selp.b64 	%rd753, %rd534, 0, %p162;
$L__BB0_114:
	or.b64  	%rd166, %rd753, %rd163;
	shr.u64 	%rd536, %rd700, 50;
	cvt.u32.u64 	%r1079, %rd536;
	and.b32  	%r118, %r1079, 1;
	add.s32 	%r1080, %r118, %r116;
	shr.u64 	%rd537, %rd18, 49;
	cvt.u32.u64 	%r1081, %rd537;
	and.b32  	%r1082, %r1081, 1;
	add.s32 	%r1083, %r1080, %r1082;
	shr.u64 	%rd538, %rd3, 50;
	cvt.u32.u64 	%r1084, %rd538;
	and.b32  	%r1085, %r1084, 1;
	add.s32 	%r1086, %r1083, %r1085;
	shr.u64 	%rd539, %rd17, 49;
	cvt.u32.u64 	%r1087, %rd539;
	and.b32  	%r1088, %r1087, 1;
	add.s32 	%r1089, %r1086, %r1088;
	shr.u64 	%rd540, %rd19, 49;
	cvt.u32.u64 	%r1090, %rd540;
	and.b32  	%r1091, %r1090, 1;
	add.s32 	%r1092, %r1089, %r1091;
	shr.u64 	%rd541, %rd704, 49;
	cvt.u32.u64 	%r1093, %rd541;
	and.b32  	%r1094, %r1093, 1;
	add.s32 	%r1095, %r1092, %r1094;
	shr.u64 	%rd542, %rd20, 49;
	cvt.u32.u64 	%r1096, %rd542;
	and.b32  	%r1097, %r1096, 1;
	add.s32 	%r119, %r1095, %r1097;
	setp.eq.s32 	%p164, %r119, 3;
	mov.b64 	%rd754, 562949953421312;
	@%p164 bra 	$L__BB0_116;
	and.b64  	%rd544, %rd527, 1;
	setp.eq.b64 	%p165, %rd544, 1;
	setp.eq.s32 	%p166, %r119, 2;
	selp.b64 	%rd545, 562949953421312, 0, %p166;
	selp.b64 	%rd754, %rd545, 0, %p165;
$L__BB0_116:
	or.b64  	%rd169, %rd754, %rd166;
	shr.u64 	%rd547, %rd700, 51;
	cvt.u32.u64 	%r1098, %rd547;
	and.b32  	%r120, %r1098, 1;
	add.s32 	%r1099, %r120, %r118;
	shr.u64 	%rd548, %rd18, 50;
	cvt.u32.u64 	%r1100, %rd548;
	and.b32  	%r1101, %r1100, 1;
	add.s32 	%r1102, %r1099, %r1101;
	shr.u64 	%rd549, %rd3, 51;
	cvt.u32.u64 	%r1103, %rd549;
	and.b32  	%r1104, %r1103, 1;
	add.s32 	%r1105, %r1102, %r1104;
	shr.u64 	%rd550, %rd17, 50;
	cvt.u32.u64 	%r1106, %rd550;
	and.b32  	%r1107, %r1106, 1;
	add.s32 	%r1108, %r1105, %r1107;
	shr.u64 	%rd551, %rd19, 50;
	cvt.u32.u64 	%r1109, %rd551;
	and.b32  	%r1110, %r1109, 1;
	add.s32 	%r1111, %r1108, %r1110;
	shr.u64 	%rd552, %rd704, 50;
	cvt.u32.u64 	%r1112, %rd552;
	and.b32  	%r1113, %r1112, 1;
	add.s32 	%r1114, %r1111, %r1113;
	shr.u64 	%rd553, %rd20, 50;
	cvt.u32.u64 	%r1115, %rd553;
	and.b32  	%r1116, %r1115, 1;
	add.s32 	%r121, %r1114, %r1116;
	setp.eq.s32 	%p167, %r121, 3;
	mov.b64 	%rd755, 1125899906842624;
	@%p167 bra 	$L__BB0_118;
	and.b64  	%rd555, %rd538, 1;
	setp.eq.b64 	%p168, %rd555, 1;
	setp.eq.s32 	%p169, %r121, 2;
	selp.b64 	%rd556, 1125899906842624, 0, %p169;
	selp.b64 	%rd755, %rd556, 0, %p168;
$L__BB0_118:
	or.b64  	%rd172, %rd755, %rd169;
	shr.u64 	%rd558, %rd700, 52;
	cvt.u32.u64 	%r1117, %rd558;
	and.b32  	%r122, %r1117, 1;
	add.s32 	%r1118, %r122, %r120;
	shr.u64 	%rd559, %rd18, 51;
	cvt.u32.u64 	%r1119, %rd559;
	and.b32  	%r1120, %r1119, 1;
	add.s32 	%r1121, %r1118, %r1120;
	shr.u64 	%rd560, %rd3, 52;
	cvt.u32.u64 	%r1122, %rd560;
	and.b32  	%r1123, %r1122, 1;
	add.s32 	%r1124, %r1121, %r1123;
	shr.u64 	%rd561, %rd17, 51;
	cvt.u32.u64 	%r1125, %rd561;
	and.b32  	%r1126, %r1125, 1;
	add.s32 	%r1127, %r1124, %r1126;
	shr.u64 	%rd562, %rd19, 51;
	cvt.u32.u64 	%r1128, %rd562;
	and.b32  	%r1129, %r1128, 1;
	add.s32 	%r1130, %r1127, %r1129;
	shr.u64 	%rd563, %rd704, 51;
	cvt.u32.u64 	%r1131, %rd563;
	and.b32  	%r1132, %r1131, 1;
	add.s32 	%r1133, %r1130, %r1132;
	shr.u64 	%rd564, %rd20, 51;
	cvt.u32.u64 	%r1134, %rd564;
	and.b32  	%r1135, %r1134, 1;
	add.s32 	%r123, %r1133, %r1135;
	setp.eq.s32 	%p170, %r123, 3;
	mov.b64 	%rd756, 2251799813685248;
	@%p170 bra 	$L__BB0_120;
	and.b64  	%rd566, %rd549, 1;
	setp.eq.b64 	%p171, %rd566, 1;
	setp.eq.s32 	%p172, %r123, 2;
	selp.b64 	%rd567, 2251799813685248, 0, %p172;
	selp.b64 	%rd756, %rd567, 0, %p171;
$L__BB0_120:
	or.b64  	%rd175, %rd756, %rd172;
	shr.u64 	%rd569, %rd700, 53;
	cvt.u32.u64 	%r1136, %rd569;
	and.b32  	%r124, %r1136, 1;
	add.s32 	%r1137, %r124, %r122;
	shr.u64 	%rd570, %rd18, 52;
	cvt.u32.u64 	%r1138, %rd570;
	and.b32  	%r1139, %r1138, 1;
	add.s32 	%r1140, %r1137, %r1139;
	shr.u64 	%rd571, %rd3, 53;
	cvt.u32.u64 	%r1141, %rd571;
	and.b32  	%r1142, %r1141, 1;
	add.s32 	%r1143, %r1140, %r1142;
	shr.u64 	%rd572, %rd17, 52;
	cvt.u32.u64 	%r1144, %rd572;
	and.b32  	%r1145, %r1144, 1;
	add.s32 	%r1146, %r1143, %r1145;
	shr.u64 	%rd573, %rd19, 52;
	cvt.u32.u64 	%r1147, %rd573;
	and.b32  	%r1148, %r1147, 1;
	add.s32 	%r1149, %r1146, %r1148;
	shr.u64 	%rd574, %rd704, 52;
	cvt.u32.u64 	%r1150, %rd574;
	and.b32  	%r1151, %r1150, 1;
	add.s32 	%r1152, %r1149, %r1151;
	shr.u64 	%rd575, %rd20, 52;
	cvt.u32.u64 	%r1153, %rd575;
	and.b32  	%r1154, %r1153, 1;
	add.s32 	%r125, %r1152, %r1154;
	setp.eq.s32 	%p173, %r125, 3;
	mov.b64 	%rd757, 4503599627370496;
	@%p173 bra 	$L__BB0_122;
	and.b64  	%rd577, %rd560, 1;
	setp.eq.b64 	%p174, %rd577, 1;
	setp.eq.s32 	%p175, %r125, 2;
	selp.b64 	%rd578, 4503599627370496, 0, %p175;
	selp.b64 	%rd757, %rd578, 0, %p174;
$L__BB0_122:
	or.b64  	%rd178, %rd757, %rd175;
	shr.u64 	%rd580, %rd700, 54;
	cvt.u32.u64 	%r1155, %rd580;
	and.b32  	%r126, %r1155, 1;
	add.s32 	%r1156, %r126, %r124;
	shr.u64 	%rd581, %rd18, 53;
	cvt.u32.u64 	%r1157, %rd581;
	and.b32  	%r1158, %r1157, 1;
	add.s32 	%r1159, %r1156, %r1158;
	shr.u64 	%rd582, %rd3, 54;
	cvt.u32.u64 	%r1160, %rd582;
	and.b32  	%r1161, %r1160, 1;
	add.s32 	%r1162, %r1159, %r1161;
	shr.u64 	%rd583, %rd17, 53;
	cvt.u32.u64 	%r1163, %rd583;
	and.b32  	%r1164, %r1163, 1;
	add.s32 	%r1165, %r1162, %r1164;
	shr.u64 	%rd584, %rd19, 53;
	cvt.u32.u64 	%r1166, %rd584;
	and.b32  	%r1167, %r1166, 1;
	add.s32 	%r1168, %r1165, %r1167;
	shr.u64 	%rd585, %rd704, 53;
	cvt.u32.u64 	%r1169, %rd585;
	and.b32  	%r1170, %r1169, 1;
	add.s32 	%r1171, %r1168, %r1170;
	shr.u64 	%rd586, %rd20, 53;
	cvt.u32.u64 	%r1172, %rd586;
	and.b32  	%r1173, %r1172, 1;
	add.s32 	%r127, %r1171, %r1173;
	setp.eq.s32 	%p176, %r127, 3;
	mov.b64 	%rd758, 9007199254740992;
	@%p176 bra 	$L__BB0_124;
	and.b64  	%rd588, %rd571, 1;
	setp.eq.b64 	%p177, %rd588, 1;
	setp.eq.s32 	%p178, %r127, 2;
	selp.b64 	%rd589, 9007199254740992, 0, %p178;
	selp.b64 	%rd758, %rd589, 0, %p177;
$L__BB0_124:
	or.b64  	%rd181, %rd758, %rd178;
	shr.u64 	%rd591, %rd700, 55;
	cvt.u32.u64 	%r1174, %rd591;
	and.b32  	%r128, %r1174, 1;
	add.s32 	%r1175, %r128, %r126;
	shr.u64 	%rd592, %rd18, 54;
	cvt.u32.u64 	%r1176, %rd592;
	and.b32  	%r1177, %r1176, 1;
	add.s32 	%r1178, %r1175, %r1177;
	shr.u64 	%rd593, %rd3, 55;
	cvt.u32.u64 	%r1179, %rd593;
	and.b32  	%r1180, %r1179, 1;
	add.s32 	%r1181, %r1178, %r1180;
	shr.u64 	%rd594, %rd17, 54;
	cvt.u32.u64 	%r1182, %rd594;
	and.b32  	%r1183, %r1182, 1;
	add.s32 	%r1184, %r1181, %r1183;
	shr.u64 	%rd595, %rd19, 54;
	cvt.u32.u64 	%r1185, %rd595;
	and.b32  	%r1186, %r1185, 1;
	add.s32 	%r1187, %r1184, %r1186;
	shr.u64 	%rd596, %rd704, 54;
	cvt.u32.u64 	%r1188, %rd596;
	and.b32  	%r1189, %r1188, 1;
	add.s32 	%r1190, %r1187, %r1189;
	shr.u64 	%rd597, %rd20, 54;
	cvt.u32.u64 	%r1191, %rd597;
	and.b32  	%r1192, %r1191, 1;
	add.s32 	%r129, %r1190, %r1192;
	setp.eq.s32 	%p179, %r129, 3;
	mov.b64 	%rd759, 18014398509481984;
	@%p179 bra 	$L__BB0_126;
	and.b64  	%rd599, %rd582, 1;
	setp.eq.b64 	%p180, %rd599, 1;
	setp.eq.s32 	%p181, %r129, 2;
	selp.b64 	%rd600, 18014398509481984, 0, %p181;
	selp.b64 	%rd759, %rd600, 0, %p180;
$L__BB0_126:
	or.b64  	%rd184, %rd759, %rd181;
	shr.u64 	%rd602, %rd700, 56;
	cvt.u32.u64 	%r1193, %rd602;
	and.b32  	%r130, %r1193, 1;
	add.s32 	%r1194, %r130, %r128;
	shr.u64 	%rd603, %rd18, 55;
	cvt.u32.u64 	%r1195, %rd603;
	and.b32  	%r1196, %r1195, 1;
	add.s32 	%r1197, %r1194, %r1196;
	shr.u64 	%rd604, %rd3, 56;
	cvt.u32.u64 	%r1198, %rd604;
	and.b32  	%r1199, %r1198, 1;
	add.s32 	%r1200, %r1197, %r1199;
	shr.u64 	%rd605, %rd17, 55;
	cvt.u32.u64 	%r1201, %rd605;
	and.b32  	%r1202, %r1201, 1;
	add.s32 	%r1203, %r1200, %r1202;
	shr.u64 	%rd606, %rd19, 55;
	cvt.u32.u64 	%r1204, %rd606;
	and.b32  	%r1205, %r1204, 1;
	add.s32 	%r1206, %r1203, %r1205;
	shr.u64 	%rd607, %rd704, 55;
	cvt.u32.u64 	%r1207, %rd607;
	and.b32  	%r1208, %r1207, 1;
	add.s32 	%r1209, %r1206, %r1208;
	shr.u64 	%rd608, %rd20, 55;
	cvt.u32.u64 	%r1210, %rd608;
	and.b32  	%r1211, %r1210, 1;
	add.s32 	%r131, %r1209, %r1211;
	setp.eq.s32 	%p182, %r131, 3;
	mov.b64 	%rd760, 36028797018963968;
	@%p182 bra 	$L__BB0_128;
	and.b64  	%rd610, %rd593, 1;
	setp.eq.b64 	%p183, %rd610, 1;
	setp.eq.s32 	%p184, %r131, 2;
	selp.b64 	%rd611, 36028797018963968, 0, %p184;
	selp.b64 	%rd760, %rd611, 0, %p183;
$L__BB0_128:
	or.b64  	%rd187, %rd760, %rd184;
	shr.u64 	%rd613, %rd700, 57;
	cvt.u32.u64 	%r1212, %rd613;
	and.b32  	%r132, %r1212, 1;
	add.s32 	%r1213, %r132, %r130;
	shr.u64 	%rd614, %rd18, 56;
	cvt.u32.u64 	%r1214, %rd614;
	and.b32  	%r1215, %r1214, 1;
	add.s32 	%r1216, %r1213, %r1215;
	shr.u64 	%rd615, %rd3, 57;
	cvt.u32.u64 	%r1217, %rd615;
	and.b32  	%r1218, %r1217, 1;
	add.s32 	%r1219, %r1216, %r1218;
	shr.u64 	%rd616, %rd17, 56;
	cvt.u32.u64 	%r1220, %rd616;
	and.b32  	%r1221, %r1220, 1;
	add.s32 	%r1222, %r1219, %r1221;
	shr.u64 	%rd617, %rd19, 56;
	cvt.u32.u64 	%r1223, %rd617;
	and.b32  	%r1224, %r1223, 1;
	add.s32 	%r1225, %r1222, %r1224;
	shr.u64 	%rd618, %rd704, 56;
	cvt.u32.u64 	%r1226, %rd618;
	and.b32  	%r1227, %r1226, 1;
	add.s32 	%r1228, %r1225, %r1227;
	shr.u64 	%rd619, %rd20, 56;
	cvt.u32.u64 	%r1229, %rd619;
	and.b32  	%r1230, %r1229, 1;
	add.s32 	%r133, %r1228, %r1230;
	setp.eq.s32 	%p185, %r133, 3;
	mov.b64 	%rd761, 72057594037927936;
	@%p185 bra 	$L__BB0_130;
	and.b64  	%rd621, %rd604, 1;
	setp.eq.b64 	%p186, %rd621, 1;
	setp.eq.s32 	%p187, %r133, 2;
	selp.b64 	%rd622, 72057594037927936, 0, %p187;
	selp.b64 	%rd761, %rd622, 0, %p186;
$L__BB0_130:
	or.b64  	%rd190, %rd761, %rd187;
	shr.u64 	%rd624, %rd700, 58;
	cvt.u32.u64 	%r1231, %rd624;
	and.b32  	%r134, %r1231, 1;
	add.s32 	%r1232, %r134, %r132;
	shr.u64 	%rd625, %rd18, 57;
	cvt.u32.u64 	%r1233, %rd625;
	and.b32  	%r1234, %r1233, 1;
	add.s32 	%r1235, %r1232, %r1234;
	shr.u64 	%rd626, %rd3, 58;
	cvt.u32.u64 	%r1236, %rd626;
	and.b32  	%r1237, %r1236, 1;
	add.s32 	%r1238, %r1235, %r1237;
	shr.u64 	%rd627, %rd17, 57;
	cvt.u32.u64 	%r1239, %rd627;
	and.b32  	%r1240, %r1239, 1;
	add.s32 	%r1241, %r1238, %r1240;
	shr.u64 	%rd628, %rd19, 57;
	cvt.u32.u64 	%r1242, %rd628;
	and.b32  	%r1243, %r1242, 1;
	add.s32 	%r1244, %r1241, %r1243;
	shr.u64 	%rd629, %rd704, 57;
	cvt.u32.u64 	%r1245, %rd629;
	and.b32  	%r1246, %r1245, 1;
	add.s32 	%r1247, %r1244, %r1246;
	shr.u64 	%rd630, %rd20, 57;
	cvt.u32.u64 	%r1248, %rd630;
	and.b32  	%r1249, %r1248, 1;
	add.s32 	%r135, %r1247, %r1249;
	setp.eq.s32 	%p188, %r135, 3;
	mov.b64 	%rd762, 144115188075855872;
	@%p188 bra 	$L__BB0_132;
	and.b64  	%rd632, %rd615, 1;
	setp.eq.b64 	%p189, %rd632, 1;
	setp.eq.s32 	%p190, %r135, 2;
	selp.b64 	%rd633, 144115188075855872, 0, %p190;
	selp.b64 	%rd762, %rd633, 0, %p189;
$L__BB0_132:
	or.b64  	%rd193, %rd762, %rd190;
	shr.u64 	%rd635, %rd700, 59;
	cvt.u32.u64 	%r1250, %rd635;
	and.b32  	%r136, %r1250, 1;
	add.s32 	%r1251, %r136, %r134;
	shr.u64 	%rd636, %rd18, 58;
	cvt.u32.u64 	%r1252, %rd636;
	and.b32  	%r1253, %r1252, 1;
	add.s32 	%r1254, %r1251, %r1253;
	shr.u64 	%rd637, %rd3, 59;
	cvt.u32.u64 	%r1255, %rd637;
	and.b32  	%r1256, %r1255, 1;
	add.s32 	%r1257, %r1254, %r1256;
	shr.u64 	%rd638, %rd17, 58;
	cvt.u32.u64 	%r1258, %rd638;
	and.b32  	%r1259, %r1258, 1;
	add.s32 	%r1260, %r1257, %r1259;
	shr.u64 	%rd639, %rd19, 58;
	cvt.u32.u64 	%r1261, %rd639;
	and.b32  	%r1262, %r1261, 1;
	add.s32 	%r1263, %r1260, %r1262;
	shr.u64 	%rd640, %rd704, 58;
	cvt.u32.u64 	%r1264, %rd640;
	and.b32  	%r1265, %r1264, 1;
	add.s32 	%r1266, %r1263, %r1265;
	shr.u64 	%rd641, %rd20, 58;
	cvt.u32.u64 	%r1267, %rd641;
	and.b32  	%r1268, %r1267, 1;
	add.s32 	%r137, %r1266, %r1268;
	setp.eq.s32 	%p191, %r137, 3;
	mov.b64 	%rd763, 288230376151711744;
	@%p191 bra 	$L__BB0_134;
	and.b64  	%rd643, %rd626, 1;
	setp.eq.b64 	%p192, %rd643, 1;
	setp.eq.s32 	%p193, %r137, 2;
	selp.b64 	%rd644, 288230376151711744, 0, %p193;
	selp.b64 	%rd763, %rd644, 0, %p192;
$L__BB0_134:
	or.b64  	%rd196, %rd763, %rd193;
	shr.u64 	%rd646, %rd700, 60;
	cvt.u32.u64 	%r1269, %rd646;
	and.b32  	%r138, %r1269, 1;
	add.s32 	%r1270, %r138, %r136;
	shr.u64 	%rd647, %rd18, 59;
	cvt.u32.u64 	%r1271, %rd647;
	and.b32  	%r1272, %r1271, 1;
	add.s32 	%r1273, %r1270, %r1272;
	shr.u64 	%rd648, %rd3, 60;
	cvt.u32.u64 	%r1274, %rd648;
	and.b32  	%r1275, %r1274, 1;
	add.s32 	%r1276, %r1273, %r1275;
	shr.u64 	%rd649, %rd17, 59;
	cvt.u32.u64 	%r1277, %rd649;
	and.b32  	%r1278, %r1277, 1;
	add.s32 	%r1279, %r1276, %r1278;
	shr.u64 	%rd650, %rd19, 59;
	cvt.u32.u64 	%r1280, %rd650;
	and.b32  	%r1281, %r1280, 1;
	add.s32 	%r1282, %r1279, %r1281;
	shr.u64 	%rd651, %rd704, 59;
	cvt.u32.u64 	%r1283, %rd651;
	and.b32  	%r1284, %r1283, 1;
	add.s32 	%r1285, %r1282, %r1284;
	shr.u64 	%rd652, %rd20, 59;
	cvt.u32.u64 	%r1286, %rd652;
	and.b32  	%r1287, %r1286, 1;
	add.s32 	%r139, %r1285, %r1287;
	setp.eq.s32 	%p194, %r139, 3;
	mov.b64 	%rd764, 576460752303423488;
	@%p194 bra 	$L__BB0_136;
	and.b64  	%rd654, %rd637, 1;
	setp.eq.b64 	%p195, %rd654, 1;
	setp.eq.s32 	%p196, %r139, 2;
	selp.b64 	%rd655, 576460752303423488, 0, %p196;
	selp.b64 	%rd764, %rd655, 0, %p195;
$L__BB0_136:
	or.b64  	%rd199, %rd764, %rd196;
	shr.u64 	%rd657, %rd700, 61;
	cvt.u32.u64 	%r1288, %rd657;
	and.b32  	%r140, %r1288, 1;
	add.s32 	%r1289, %r140, %r138;
	shr.u64 	%rd658, %rd18, 60;
	cvt.u32.u64 	%r1290, %rd658;
	and.b32  	%r1291, %r1290, 1;
	add.s32 	%r1292, %r1289, %r1291;
	shr.u64 	%rd659, %rd3, 61;
	cvt.u32.u64 	%r1293, %rd659;
	and.b32  	%r1294, %r1293, 1;
	add.s32 	%r1295, %r1292, %r1294;
	shr.u64 	%rd660, %rd17, 60;
	cvt.u32.u64 	%r1296, %rd660;
	and.b32  	%r1297, %r1296, 1;
	add.s32 	%r1298, %r1295, %r1297;
	shr.u64 	%rd661, %rd19, 60;
	cvt.u32.u64 	%r1299, %rd661;
	and.b32  	%r1300, %r1299, 1;
	add.s32 	%r1301, %r1298, %r1300;
	shr.u64 	%rd662, %rd704, 60;
	cvt.u32.u64 	%r1302, %rd662;
	and.b32  	%r1303, %r1302, 1;
	add.s32 	%r1304, %r1301, %r1303;
	shr.u64 	%rd663, %rd20, 60;
	cvt.u32.u64 	%r1305, %rd663;
	and.b32  	%r1306, %r1305, 1;
	add.s32 	%r141, %r1304, %r1306;
	setp.eq.s32 	%p197, %r141, 3;
	mov.b64 	%rd765, 1152921504606846976;
	@%p197 bra 	$L__BB0_138;
	and.b64  	%rd665, %rd648, 1;
	setp.eq.b64 	%p198, %rd665, 1;
	setp.eq.s32 	%p199, %r141, 2;
	selp.b64 	%rd666, 1152921504606846976, 0, %p199;
	selp.b64 	%rd765, %rd666, 0, %p198;
$L__BB0_138:
	or.b64  	%rd202, %rd765, %rd199;
	shr.u64 	%rd668, %rd700, 62;
	cvt.u32.u64 	%r1307, %rd668;
	and.b32  	%r142, %r1307, 1;
	add.s32 	%r1308, %r142, %r140;
	shr.u64 	%rd669, %rd18, 61;
	cvt.u32.u64 	%r1309, %rd669;
	and.b32  	%r1310, %r1309, 1;
	add.s32 	%r1311, %r1308, %r1310;
	shr.u64 	%rd670, %rd3, 62;
	cvt.u32.u64 	%r1312, %rd670;
	and.b32  	%r1313, %r1312, 1;
	add.s32 	%r1314, %r1311, %r1313;
	shr.u64 	%rd671, %rd17, 61;
	cvt.u32.u64 	%r1315, %rd671;
	and.b32  	%r1316, %r1315, 1;
	add.s32 	%r1317, %r1314, %r1316;
	shr.u64 	%rd672, %rd19, 61;
	cvt.u32.u64 	%r1318, %rd672;
	and.b32  	%r1319, %r1318, 1;
	add.s32 	%r1320, %r1317, %r1319;
	shr.u64 	%rd673, %rd704, 61;
	cvt.u32.u64 	%r1321, %rd673;
	and.b32  	%r1322, %r1321, 1;
	add.s32 	%r1323, %r1320, %r1322;
	shr.u64 	%rd674, %rd20, 61;
	cvt.u32.u64 	%r1324, %rd674;
	and.b32  	%r1325, %r1324, 1;
	add.s32 	%r143, %r1323, %r1325;
	setp.eq.s32 	%p200, %r143, 3;
	mov.b64 	%rd766, 2305843009213693952;
	@%p200 bra 	$L__BB0_140;
	and.b64  	%rd676, %rd659, 1;
	setp.eq.b64 	%p201, %rd676, 1;
	setp.eq.s32 	%p202, %r143, 2;
	selp.b64 	%rd677, 2305843009213693952, 0, %p202;
	selp.b64 	%rd766, %rd677, 0, %p201;
$L__BB0_140:
	or.b64  	%rd205, %rd766, %rd202;
	shr.u64 	%rd679, %rd700, 63;
	cvt.u32.u64 	%r144, %rd679;
	add.s32 	%r1326, %r142, %r144;
	shr.u64 	%rd680, %rd18, 62;
	cvt.u32.u64 	%r1327, %rd680;
	and.b32  	%r1328, %r1327, 1;
	add.s32 	%r1329, %r1326, %r1328;
	shr.u64 	%rd681, %rd3, 63;
	cvt.u32.u64 	%r1330, %rd681;
	add.s32 	%r1331, %r1329, %r1330;
	shr.u64 	%rd682, %rd17, 62;
	cvt.u32.u64 	%r1332, %rd682;
	and.b32  	%r1333, %r1332, 1;
	add.s32 	%r1334, %r1331, %r1333;
	shr.u64 	%rd683, %rd19, 62;
	cvt.u32.u64 	%r1335, %rd683;
	add.s32 	%r1336, %r1334, %r1335;
	shr.u64 	%rd684, %rd704, 62;
	cvt.u32.u64 	%r1337, %rd684;
	and.b32  	%r1338, %r1337, 1;
	add.s32 	%r1339, %r1336, %r1338;
	shr.u64 	%rd685, %rd20, 62;
	cvt.u32.u64 	%r1340, %rd685;
	and.b32  	%r1341, %r1340, 1;
	add.s32 	%r145, %r1339, %r1341;
	setp.eq.s32 	%p203, %r145, 3;
	mov.b64 	%rd767, 4611686018427387904;
	@%p203 bra 	$L__BB0_142;
	and.b64  	%rd687, %rd670, 1;
	setp.eq.b64 	%p204, %rd687, 1;
	setp.eq.s32 	%p205, %r145, 2;
	selp.b64 	%rd688, 4611686018427387904, 0, %p205;
	selp.b64 	%rd767, %rd688, 0, %p204;
$L__BB0_142:
	or.b64  	%rd208, %rd767, %rd205;
	add.s32 	%r1342, %r1347, %r144;
	add.s32 	%r1343, %r1342, %r1346;
	shr.u64 	%rd690, %rd704, 63;
	cvt.u32.u64 	%r1344, %rd690;
	add.s32 	%r1345, %r1343, %r1344;
	add.s32 	%r146, %r1345, %r1348;
	setp.eq.s32 	%p206, %r146, 3;
	mov.b64 	%rd768, -9223372036854775808;
	@%p206 bra 	$L__BB0_144;
	and.b64  	%rd692, %rd681, 1;
	setp.eq.b64 	%p207, %rd692, 1;
	setp.eq.s32 	%p208, %r146, 2;
	selp.b64 	%rd693, -9223372036854775808, 0, %p208;
	selp.b64 	%rd768, %rd693, 0, %p207;
$L__BB0_144:
	ld.param.u64 	%rd698, [_Z19game_of_life_kernelPKmPmii_param_1];
	or.b64  	%rd694, %rd768, %rd208;
	cvta.to.global.u64 	%rd695, %rd698;
	mul.wide.s32 	%rd696, %r4, 8;
	add.s64 	%rd697, %rd695, %rd696;
	st.global.u64 	[%rd697], %rd694;
$L__BB0_145:
	ret;

}


// ===== COMPILED SASS (sm_100) =====

	.target	sm_100

	.elftype	@"ET_EXEC"


//--------------------- .note.nv.tkinfo           --------------------------
	.section	.note.nv.tkinfo,"",@"SHT_NOTE"
	.sectionflags	@"SHF_NOTE_NV_TKINFO"
	.tkinfo
        /*0018*/ 	.word	0x00000002
        /*0030*/ 	.string	""
        /*0030*/ 	.string	"ptxas"
        /*0030*/ 	.string	"Cuda compilation tools, release 13.0, V13.0.88"
        /*0030*/ 	.string	"Build cuda_13.0.r13.0/compiler.36424714_0"
        /*0030*/ 	.string	"-arch sm_100 -m 64 "



//--------------------- .note.nv.cuinfo           --------------------------
	.section	.note.nv.cuinfo,"",@"SHT_NOTE"
	.sectionflags	@"SHF_NOTE_NV_CUINFO"
        /*0018*/ 	.short	0x0002
        /*001a*/ 	.short	0x0064
        /*001c*/ 	.short	0x0082
	.zero		2


//--------------------- .nv.info                  --------------------------
	.section	.nv.info,"",@"SHT_CUDA_INFO"
	.align	4


	//----- nvinfo : EIATTR_REGCOUNT
	.align		4
        /*0000*/ 	.byte	0x04, 0x2f
        /*0002*/ 	.short	(.L_1 - .L_0)
	.align		4
.L_0:
        /*0004*/ 	.word	index@(_Z19game_of_life_kernelPKmPmii)
        /*0008*/ 	.word	0x00000020


	//----- nvinfo : EIATTR_FRAME_SIZE
	.align		4
.L_1:
        /*000c*/ 	.byte	0x04, 0x11
        /*000e*/ 	.short	(.L_3 - .L_2)
	.align		4
.L_2:
        /*0010*/ 	.word	index@(_Z19game_of_life_kernelPKmPmii)
        /*0014*/ 	.word	0x00000000


	//----- nvinfo : EIATTR_MIN_STACK_SIZE
	.align		4
.L_3:
        /*0018*/ 	.byte	0x04, 0x12
        /*001a*/ 	.short	(.L_5 - .L_4)
	.align		4
.L_4:
        /*001c*/ 	.word	index@(_Z19game_of_life_kernelPKmPmii)
        /*0020*/ 	.word	0x00000000
.L_5:


//--------------------- .nv.compat                --------------------------
	.section	.nv.compat,"",@"SHT_CUDA_COMPAT_INFO"
	.align	4
        /*0000*/ 	.byte	0x02, 0x09, 0x00, 0x00, 0x02, 0x02, 0x01, 0x00, 0x02, 0x05, 0x05, 0x00, 0x03, 0x07, 0x01, 0x01
        /*0010*/ 	.byte	0x02, 0x03, 0x00, 0x00, 0x02, 0x06, 0x01, 0x00, 0x04, 0x0b, 0x08, 0x00, 0x09, 0x00, 0x00, 0x00
        /*0020*/ 	.byte	0x00, 0x00, 0x00, 0x00


//--------------------- .nv.info._Z19game_of_life_kernelPKmPmii --------------------------
	.section	.nv.info._Z19game_of_life_kernelPKmPmii,"",@"SHT_CUDA_INFO"
	.sectionflags	@""
	.align	4


	//----- nvinfo : EIATTR_CUDA_API_VERSION
	.align		4
        /*0000*/ 	.byte	0x04, 0x37
        /*0002*/ 	.short	(.L_7 - .L_6)
.L_6:
        /*0004*/ 	.word	0x00000082


	//----- nvinfo : EIATTR_KPARAM_INFO
	.align		4
.L_7:
        /*0008*/ 	.byte	0x04, 0x17
        /*000a*/ 	.short	(.L_9 - .L_8)
.L_8:
        /*000c*/ 	.word	0x00000000
        /*0010*/ 	.short	0x0003
        /*0012*/ 	.short	0x0014
        /*0014*/ 	.byte	0x00, 0xf0, 0x11, 0x00


	//----- nvinfo : EIATTR_KPARAM_INFO
	.align		4
.L_9:
        /*0018*/ 	.byte	0x04, 0x17
        /*001a*/ 	.short	(.L_11 - .L_10)
.L_10:
        /*001c*/ 	.word	0x00000000
        /*0020*/ 	.short	0x0002
        /*0022*/ 	.short	0x0010
        /*0024*/ 	.byte	0x00, 0xf0, 0x11, 0x00


	//----- nvinfo : EIATTR_KPARAM_INFO
	.align		4
.L_11:
        /*0028*/ 	.byte	0x04, 0x17
        /*002a*/ 	.short	(.L_13 - .L_12)
.L_12:
        /*002c*/ 	.word	0x00000000
        /*0030*/ 	.short	0x0001
        /*0032*/ 	.short	0x0008
        /*0034*/ 	.byte	0x00, 0xf5, 0x21, 0x00


	//----- nvinfo : EIATTR_KPARAM_INFO
	.align		4
.L_13:
        /*0038*/ 	.byte	0x04, 0x17
        /*003a*/ 	.short	(.L_15 - .L_14)
.L_14:
        /*003c*/ 	.word	0x00000000
        /*0040*/ 	.short	0x0000
        /*0042*/ 	.short	0x0000
        /*0044*/ 	.byte	0x00, 0xf5, 0x21, 0x00


	//----- nvinfo : EIATTR_SPARSE_MMA_MASK
	.align		4
.L_15:
        /*0048*/ 	.byte	0x03, 0x50
        /*004a*/ 	.short	0x0000


	//----- nvinfo : EIATTR_MAXREG_COUNT
	.align		4
        /*004c*/ 	.byte	0x03, 0x1b
        /*004e*/ 	.short	0x00ff


	//----- nvinfo : EIATTR_MERCURY_ISA_VERSION
	.align		4
        /*0050*/ 	.byte	0x03, 0x5f
        /*0052*/ 	.short	0x0101


	//----- nvinfo : EIATTR_VRC_CTA_INIT_COUNT
	.align		4
        /*0054*/ 	.byte	0x02, 0x4a
	.zero		1
	.zero		1


	//----- nvinfo : EIATTR_EXIT_INSTR_OFFSETS
	.align		4
        /*0058*/ 	.byte	0x04, 0x1c
        /*005a*/ 	.short	(.L_17 - .L_16)


	//   ....[0]....
.L_16:
        /*005c*/ 	.word	0x000000c0


	//   ....[1]....
        /*0060*/ 	.word	0x00007070


	//----- nvinfo : EIATTR_CRS_STACK_SIZE
	.align		4
.L_17:
        /*0064*/ 	.byte	0x04, 0x1e
        /*0066*/ 	.short	(.L_19 - .L_18)
.L_18:
        /*0068*/ 	.word	0x00000000


	//----- nvinfo : EIATTR_CBANK_PARAM_SIZE
	.align		4
.L_19:
        /*006c*/ 	.byte	0x03, 0x19
        /*006e*/ 	.short	0x0018


	//----- nvinfo : EIATTR_PARAM_CBANK
	.align		4
        /*0070*/ 	.byte	0x04, 0x0a
        /*0072*/ 	.short	(.L_21 - .L_20)
	.align		4
.L_20:
        /*0074*/ 	.word	index@(.nv.constant0._Z19game_of_life_kernelPKmPmii)
        /*0078*/ 	.short	0x0380
        /*007a*/ 	.short	0x0018


	//----- nvinfo : EIATTR_SW_WAR
	.align		4
.L_21:
        /*007c*/ 	.byte	0x04, 0x36
        /*007e*/ 	.short	(.L_23 - .L_22)
.L_22:
        /*0080*/ 	.word	0x00000008
.L_23:


//--------------------- .nv.callgraph             --------------------------
	.section	.nv.callgraph,"",@"SHT_CUDA_CALLGRAPH"
	.align	4
	.sectionentsize	8
	.align		4
        /*0000*/ 	.word	0x00000000
	.align		4
        /*0004*/ 	.word	0xffffffff
	.align		4
        /*0008*/ 	.word	0x00000000
	.align		4
        /*000c*/ 	.word	0xfffffffe
	.align		4
        /*0010*/ 	.word	0x00000000
	.align		4
        /*0014*/ 	.word	0xfffffffd
	.align		4
        /*0018*/ 	.word	0x00000000
	.align		4
        /*001c*/ 	.word	0xfffffffc


//--------------------- .text._Z19game_of_life_kernelPKmPmii --------------------------
	.section	.text._Z19game_of_life_kernelPKmPmii,"ax",@progbits
	.align	128
        .global         _Z19game_of_life_kernelPKmPmii
        .type           _Z19game_of_life_kernelPKmPmii,@function
        .size           _Z19game_of_life_kernelPKmPmii,(.L_x_3 - _Z19game_of_life_kernelPKmPmii)
        .other          _Z19game_of_life_kernelPKmPmii,@"STO_CUDA_ENTRY STV_DEFAULT"
_Z19game_of_life_kernelPKmPmii:
.text._Z19game_of_life_kernelPKmPmii:
[----:B------:R-:W-:Y:S01]  /*0000*/  LDC R1, c[0x0][0x37c] ;  /* 0x0000df00ff017b82 */ /* 0x000fe20000000800 */
[----:B------:R-:W0:Y:S07]  /*0010*/  S2R R3, SR_TID.X ;  /* 0x0000000000037919 */ /* 0x000e2e0000002100 */
[----:B------:R-:W0:Y:S01]  /*0020*/  S2UR UR4, SR_CTAID.X ;  /* 0x00000000000479c3 */ /* 0x000e220000002500 */
[----:B------:R-:W1:Y:S07]  /*0030*/  S2R R5, SR_TID.Y ;  /* 0x0000000000057919 */ /* 0x000e6e0000002200 */
[----:B------:R-:W0:Y:S08]  /*0040*/  LDC R6, c[0x0][0x360] ;  /* 0x0000d800ff067b82 */ /* 0x000e300000000800 */
[----:B------:R-:W1:Y:S08]  /*0050*/  S2UR UR5, SR_CTAID.Y ;  /* 0x00000000000579c3 */ /* 0x000e700000002600 */
[----:B------:R-:W1:Y:S08]  /*0060*/  LDC R0, c[0x0][0x364] ;  /* 0x0000d900ff007b82 */ /* 0x000e700000000800 */
[----:B------:R-:W2:Y:S01]  /*0070*/  LDC.64 R8, c[0x0][0x390] ;  /* 0x0000e400ff087b82 */ /* 0x000ea20000000a00 */
[----:B0-----:R-:W-:-:S02]  /*0080*/  IMAD R6, R6, UR4, R3 ;  /* 0x0000000406067c24 */ /* 0x001fc4000f8e0203 */
[----:B-1----:R-:W-:-:S03]  /*0090*/  IMAD R0, R0, UR5, R5 ;  /* 0x0000000500007c24 */ /* 0x002fc6000f8e0205 */
[----:B--2---:R-:W-:-:S04]  /*00a0*/  ISETP.GE.AND P0, PT, R6, R9, PT ;  /* 0x000000090600720c */ /* 0x004fc80003f06270 */
[----:B------:R-:W-:-:S13]  /*00b0*/  ISETP.GE.OR P0, PT, R0, R8, P0 ;  /* 0x000000080000720c */ /* 0x000fda0000706670 */
[----:B------:R-:W-:Y:S05]  /*00c0*/  @P0 EXIT ;  /* 0x000000000000094d */ /* 0x000fea0003800000 */
[----:B------:R-:W0:Y:S01]  /*00d0*/  LDC.64 R12, c[0x0][0x380] ;  /* 0x0000e000ff0c7b82 */ /* 0x000e220000000a00 */
[----:B------:R-:W1:Y:S01]  /*00e0*/  LDCU.64 UR8, c[0x0][0x358] ;  /* 0x00006b00ff0877ac */ /* 0x000e620008000a00 */
[----:B------:R-:W-:Y:S01]  /*00f0*/  ISETP.GE.AND P2, PT, R6, 0x1, PT ;  /* 0x000000010600780c */ /* 0x000fe20003f46270 */
[C---:B------:R-:W-:Y:S01]  /*0100*/  IMAD R5, R0.reuse, R9, -R9 ;  /* 0x0000000900057224 */ /* 0x040fe200078e0a09 */
[C---:B------:R-:W-:Y:S01]  /*0110*/  ISETP.NE.AND P4, PT, R0.reuse, RZ, PT ;  /* 0x000000ff0000720c */ /* 0x040fe20003f85270 */
[----:B------:R-:W-:Y:S01]  /*0120*/  VIADD R3, R9, 0xffffffff ;  /* 0xffffffff09037836 */ /* 0x000fe20000000000 */
[----:B------:R-:W-:Y:S01]  /*0130*/  ISETP.EQ.OR P0, PT, R0, RZ, !P2 ;  /* 0x000000ff0000720c */ /* 0x000fe20005702670 */
[----:B------:R-:W-:-:S03]  /*0140*/  IMAD.IADD R5, R6, 0x1, R5 ;  /* 0x0000000106057824 */ /* 0x000fc600078e0205 */
[----:B------:R-:W-:Y:S02]  /*0150*/  ISETP.GE.AND P3, PT, R6, R3, PT ;  /* 0x000000030600720c */ /* 0x000fe40003f66270 */
[----:B------:R-:W-:Y:S01]  /*0160*/  CS2R R2, SRZ ;  /* 0x0000000000027805 */ /* 0x000fe2000001ff00 */
[----:B------:R-:W-:Y:S02]  /*0170*/  IMAD R6, R0, R9, R6 ;  /* 0x0000000900067224 */ /* 0x000fe400078e0206 */
[----:B------:R-:W-:Y:S01]  /*0180*/  VIADD R15, R8, 0xffffffff ;  /* 0xffffffff080f7836 */ /* 0x000fe20000000000 */
[----:B------:R-:W-:Y:S01]  /*0190*/  ISETP.EQ.OR P1, PT, R0, RZ, P3 ;  /* 0x000000ff0000720c */ /* 0x000fe20001f22670 */
[----:B0-----:R-:W-:-:S04]  /*01a0*/  IMAD.WIDE R4, R5, 0x8, R12 ;  /* 0x0000000805047825 */ /* 0x001fc800078e020c */
[----:B------:R-:W-:Y:S01]  /*01b0*/  IMAD.WIDE R12, R6, 0x8, R12 ;  /* 0x00000008060c7825 */ /* 0x000fe200078e020c */
[----:B-1----:R-:W2:Y:S04]  /*01c0*/  @!P0 LDG.E R14, desc[UR8][R4.64+-0x4] ;  /* 0xfffffc08040e8981 */ /* 0x002ea8000c1e1900 */
[----:B------:R-:W3:Y:S04]  /*01d0*/  @P4 LDG.E.64 R2, desc[UR8][R4.64] ;  /* 0x0000000804024981 */ /* 0x000ee8000c1e1b00 */
[----:B------:R-:W5:Y:S04]  /*01e0*/  @P2 LDG.E R7, desc[UR8][R12.64+-0x4] ;  /* 0xfffffc080c072981 */ /* 0x000f68000c1e1900 */
[----:B------:R-:W5:Y:S04]  /*01f0*/  @!P3 LDG.E R11, desc[UR8][R12.64+0x8] ;  /* 0x000008080c0bb981 */ /* 0x000f68000c1e1900 */
[----:B------:R-:W5:Y:S01]  /*0200*/  LDG.E.64 R28, desc[UR8][R12.64] ;  /* 0x000000080c1c7981 */ /* 0x000f62000c1e1b00 */
[----:B------:R-:W-:Y:S01]  /*0210*/  ISETP.GE.U32.AND P4, PT, R0, R15, PT ;  /* 0x0000000f0000720c */ /* 0x000fe20003f86070 */
[----:B------:R-:W-:Y:S01]  /*0220*/  UMOV UR4, URZ ;  /* 0x000000ff00047c82 */ /* 0x000fe20008000000 */
[----:B------:R-:W-:Y:S01]  /*0230*/  BSSY.RECONVERGENT B0, `(.L_x_0) ;  /* 0x0000010000007945 */ /* 0x000fe20003800200 */
[----:B------:R-:W-:Y:S01]  /*0240*/  IMAD.MOV.U32 R16, RZ, RZ, RZ ;  /* 0x000000ffff107224 */ /* 0x000fe200078e00ff */
[----:B------:R0:W5:Y:S01]  /*0250*/  @!P1 LDG.E R10, desc[UR8][R4.64+0x8] ;  /* 0x00000808040a9981 */ /* 0x000162000c1e1900 */
[----:B------:R-:W-:-:S02]  /*0260*/  IMAD.MOV.U32 R18, RZ, RZ, RZ ;  /* 0x000000ffff127224 */ /* 0x000fc400078e00ff */
[----:B------:R-:W-:Y:S01]  /*0270*/  IMAD.MOV.U32 R8, RZ, RZ, RZ ;  /* 0x000000ffff087224 */ /* 0x000fe200078e00ff */
[----:B0-----:R-:W-:Y:S02]  /*0280*/  CS2R R4, SRZ ;  /* 0x0000000000047805 */ /* 0x001fe4000001ff00 */
[----:B--2---:R-:W-:Y:S01]  /*0290*/  @!P0 SHF.R.U32.HI R16, RZ, 0x1f, R14 ;  /* 0x0000001fff108819 */ /* 0x004fe2000001160e */
[----:B------:R-:W-:Y:S01]  /*02a0*/  IMAD.MOV.U32 R14, RZ, RZ, RZ ;  /* 0x000000ffff0e7224 */ /* 0x000fe200078e00ff */
[----:B---3--:R-:W-:Y:S01]  /*02b0*/  SHF.R.U64 R15, R2, 0x1, R3 ;  /* 0x00000001020f7819 */ /* 0x008fe20000001203 */
[----:B------:R-:W-:Y:S06]  /*02c0*/  @P4 BRA `(.L_x_1) ;  /* 0x0000000000184947 */ /* 0x000fec0003800000 */
[----:B------:R-:W-:-:S05]  /*02d0*/  IMAD.WIDE R12, R9, 0x8, R12 ;  /* 0x00000008090c7825 */ /* 0x000fca00078e020c */
[----:B------:R-:W2:Y:S04]  /*02e0*/  @P2 LDG.E R9, desc[UR8][R12.64+-0x4] ;  /* 0xfffffc080c092981 */ /* 0x000ea8000c1e1900 */
[----:B------:R-:W3:Y:S04]  /*02f0*/  @!P3 LDG.E R0, desc[UR8][R12.64+0x8] ;  /* 0x000008080c00b981 */ /* 0x000ee8000c1e1900 */
[----:B------:R0:W5:Y:S01]  /*0300*/  LDG.E.64 R4, desc[UR8][R12.64] ;  /* 0x000000080c047981 */ /* 0x000162000c1e1b00 */
[----:B--2---:R-:W-:Y:S02]  /*0310*/  @P2 SHF.R.U32.HI R8, RZ, 0x1f, R9 ;  /* 0x0000001fff082819 */ /* 0x004fe40000011609 */
[----:B0--3--:R-:W-:-:S07]  /*0320*/  @!P3 LOP3.LUT R18, R0, 0x1, RZ, 0xc0, !PT ;  /* 0x000000010012b812 */ /* 0x009fce00078ec0ff */
.L_x_1:
[----:B------:R-:W-:Y:S05]  /*0330*/  BSYNC.RECONVERGENT B0 ;  /* 0x0000000000007941 */ /* 0x000fea0003800200 */
.L_x_0:
[----:B------:R-:W-:Y:S01]  /*0340*/  LOP3.LUT R9, R16, 0x1, R15, 0xc8, !PT ;  /* 0x0000000110097812 */ /* 0x000fe200078ec80f */
[----:B------:R-:W-:Y:S01]  /*0350*/  IMAD.SHL.U32 R0, R2, 0x2, RZ ;  /* 0x0000000202007824 */ /* 0x000fe200078e00ff */
[--C-:B------:R-:W-:Y:S01]  /*0360*/  SHF.R.U32.HI R15, RZ, 0x1, R2.reuse ;  /* 0x00000001ff0f7819 */ /* 0x100fe20000011602 */
[----:B------:R-:W-:Y:S01]  /*0370*/  IMAD.MOV.U32 R26, RZ, RZ, 0x2 ;  /* 0x00000002ff1a7424 */ /* 0x000fe200078e00ff */
[----:B-----5:R-:W-:Y:S01]  /*0380*/  @P2 SHF.R.U32.HI R14, RZ, 0x1f, R7 ;  /* 0x0000001fff0e2819 */ /* 0x020fe20000011607 */
[----:B------:R-:W-:Y:S01]  /*0390*/  UMOV UR7, URZ ;  /* 0x000000ff00077c82 */ /* 0x000fe20008000000 */
[----:B------:R-:W-:Y:S01]  /*03a0*/  LOP3.LUT R17, R15, 0x1, RZ, 0xc0, !PT ;  /* 0x000000010f117812 */ /* 0x000fe200078ec0ff */
[----:B------:R-:W-:Y:S01]  /*03b0*/  UMOV UR6, URZ ;  /* 0x000000ff00067c82 */ /* 0x000fe20008000000 */
[----:B------:R-:W-:Y:S01]  /*03c0*/  SHF.R.U32.HI R13, RZ, 0x2, R2 ;  /* 0x00000002ff0d7819 */ /* 0x000fe20000011602 */
[----:B------:R-:W-:Y:S01]  /*03d0*/  UMOV UR5, URZ ;  /* 0x000000ff00057c82 */ /* 0x000fe20008000000 */
[----:B------:R-:W-:Y:S01]  /*03e0*/  SHF.R.U32.HI R15, RZ, 0x2, R0 ;  /* 0x00000002ff0f7819 */ /* 0x000fe20000011600 */
[----:B------:R-:W-:Y:S01]  /*03f0*/  ULOP3.LUT UR7, UR5, UR6, UR7, 0xfe, !UPT ;  /* 0x0000000605077292 */ /* 0x000fe2000f8efe07 */
[----:B------:R-:W-:-:S02]  /*0400*/  SHF.R.U64 R7, R28, 0x1, R29 ;  /* 0x000000011c077819 */ /* 0x000fc4000000121d */
[----:B------:R-:W-:Y:S01]  /*0410*/  LOP3.LUT R12, R2, 0x1, RZ, 0xc0, !PT ;  /* 0x00000001020c7812 */ /* 0x000fe200078ec0ff */
[----:B------:R-:W-:Y:S01]  /*0420*/  ULOP3.LUT UR10, UR5, UR6, UR7, 0xfe, !UPT ;  /* 0x00000006050a7292 */ /* 0x000fe2000f8efe07 */
[----:B------:R-:W-:Y:S02]  /*0430*/  LOP3.LUT R22, R13, 0x1, RZ, 0xc0, !PT ;  /* 0x000000010d167812 */ /* 0x000fe400078ec0ff */
[----:B------:R-:W-:Y:S01]  /*0440*/  LOP3.LUT R21, R15, 0x1, RZ, 0xc0, !PT ;  /* 0x000000010f157812 */ /* 0x000fe200078ec0ff */
[----:B------:R-:W-:Y:S01]  /*0450*/  ULOP3.LUT UR10, UR5, UR6, UR10, 0xfe, !UPT ;  /* 0x00000006050a7292 */ /* 0x000fe2000f8efe0a */
[----:B------:R-:W-:Y:S01]  /*0460*/  LOP3.LUT R15, R14, 0x1, R7, 0xc8, !PT ;  /* 0x000000010e0f7812 */ /* 0x000fe200078ec807 */
[----:B------:R-:W-:Y:S01]  /*0470*/  UMOV UR7, URZ ;  /* 0x000000ff00077c82 */ /* 0x000fe20008000000 */
[--C-:B------:R-:W-:Y:S01]  /*0480*/  SHF.R.U32.HI R16, RZ, 0x3, R2.reuse ;  /* 0x00000003ff107819 */ /* 0x100fe20000011602 */
[----:B------:R-:W-:Y:S01]  /*0490*/  ULOP3.LUT UR10, UR5, UR6, UR10, 0xfe, !UPT ;  /* 0x00000006050a7292 */ /* 0x000fe2000f8efe0a */
[----:B------:R-:W-:-:S02]  /*04a0*/  SHF.R.U32.HI R19, RZ, 0x4, R2 ;  /* 0x00000004ff137819 */ /* 0x000fc40000011602 */
[----:B------:R-:W-:Y:S01]  /*04b0*/  SHF.R.U32.HI R20, RZ, 0x3, R0 ;  /* 0x00000003ff147819 */ /* 0x000fe20000011600 */
[----:B------:R-:W-:Y:S01]  /*04c0*/  ULOP3.LUT UR10, UR5, UR6, UR10, 0xfe, !UPT ;  /* 0x00000006050a7292 */ /* 0x000fe2000f8efe0a */
[----:B------:R-:W-:Y:S02]  /*04d0*/  IADD3 R14, PT, PT, R12, R22, R17 ;  /* 0x000000160c0e7210 */ /* 0x000fe40007ffe011 */
[----:B------:R-:W-:Y:S01]  /*04e0*/  IADD3 R12, PT, PT, R15, R9, R12 ;  /* 0x000000090f0c7210 */ /* 0x000fe20007ffe00c */
[----:B------:R-:W-:Y:S01]  /*04f0*/  IMAD.SHL.U32 R9, R28, 0x2, RZ ;  /* 0x000000021c097824 */ /* 0x000fe200078e00ff */
[----:B------:R-:W-:Y:S01]  /*0500*/  LOP3.LUT R16, R16, 0x1, RZ, 0xc0, !PT ;  /* 0x0000000110107812 */ /* 0x000fe200078ec0ff */
[----:B------:R-:W-:Y:S01]  /*0510*/  ULOP3.LUT UR10, UR5, UR6, UR10, 0xfe, !UPT ;  /* 0x00000006050a7292 */ /* 0x000fe2000f8efe0a */
[----:B------:R-:W-:Y:S02]  /*0520*/  LOP3.LUT R13, R19, 0x1, RZ, 0xc0, !PT ;  /* 0x00000001130d7812 */ /* 0x000fe400078ec0ff */
[----:B------:R-:W-:Y:S01]  /*0530*/  LOP3.LUT R20, R20, 0x1, RZ, 0xc0, !PT ;  /* 0x0000000114147812 */ /* 0x000fe200078ec0ff */
[----:B------:R-:W-:Y:S01]  /*0540*/  ULOP3.LUT UR10, UR5, UR6, UR10, 0xfe, !UPT ;  /* 0x00000006050a7292 */ /* 0x000fe2000f8efe0a */
[----:B------:R-:W-:-:S02]  /*0550*/  IADD3 R21, PT, PT, R21, R16, R22 ;  /* 0x0000001015157210 */ /* 0x000fc40007ffe016 */
[----:B------:R-:W-:Y:S01]  /*0560*/  IADD3 R19, PT, PT, R20, R13, R16 ;  /* 0x0000000d14137210 */ /* 0x000fe20007ffe010 */
[----:B------:R-:W-:Y:S01]  /*0570*/  ULOP3.LUT UR10, UR5, UR6, UR10, 0xfe, !UPT ;  /* 0x00000006050a7292 */ /* 0x000fe2000f8efe0a */
[----:B------:R-:W-:Y:S02]  /*0580*/  SHF.R.U32.HI R17, RZ, 0x4, R0 ;  /* 0x00000004ff117819 */ /* 0x000fe40000011600 */
[----:B------:R-:W-:Y:S01]  /*0590*/  SHF.R.U32.HI R22, RZ, 0x3, R28 ;  /* 0x00000003ff167819 */ /* 0x000fe2000001161c */
[----:B------:R-:W-:Y:S01]  /*05a0*/  ULOP3.LUT UR10, UR5, UR6, UR10, 0xfe, !UPT ;  /* 0x00000006050a7292 */ /* 0x000fe2000f8efe0a */
[----:B------:R-:W-:Y:S02]  /*05b0*/  SHF.R.U32.HI R16, RZ, 0x5, R2 ;  /* 0x00000005ff107819 */ /* 0x000fe40000011602 */
[----:B------:R-:W-:Y:S01]  /*05c0*/  SHF.R.U32.HI R15, RZ, 0x2, R9 ;  /* 0x00000002ff0f7819 */ /* 0x000fe20000011609 */
[----:B------:R-:W-:Y:S01]  /*05d0*/  ULOP3.LUT UR10, UR5, UR6, UR10, 0xfe, !UPT ;  /* 0x00000006050a7292 */ /* 0x000fe2000f8efe0a */
[----:B------:R-:W-:-:S02]  /*05e0*/  LOP3.LUT R24, R17, 0x1, RZ, 0xc0, !PT ;  /* 0x0000000111187812 */ /* 0x000fc400078ec0ff */
[----:B------:R-:W-:Y:S01]  /*05f0*/  SHF.R.U32.HI R20, RZ, 0x4, R28 ;  /* 0x00000004ff147819 */ /* 0x000fe2000001161c */
[----:B------:R-:W-:Y:S01]  /*0600*/  ULOP3.LUT UR10, UR5, UR6, UR10, 0xfe, !UPT ;  /* 0x00000006050a7292 */ /* 0x000fe2000f8efe0a */
[----:B------:R-:W-:Y:S02]  /*0610*/  LOP3.LUT R22, R22, 0x1, RZ, 0xc0, !PT ;  /* 0x0000000116167812 */ /* 0x000fe400078ec0ff */
[----:B------:R-:W-:Y:S01]  /*0620*/  SHF.R.U32.HI R23, RZ, 0x3, R9 ;  /* 0x00000003ff177819 */ /* 0x000fe20000011609 */
[----:B------:R-:W-:Y:S01]  /*0630*/  ULOP3.LUT UR10, UR5, UR6, UR10, 0xfe, !UPT ;  /* 0x00000006050a7292 */ /* 0x000fe2000f8efe0a */
[----:B------:R-:W-:Y:S02]  /*0640*/  LOP3.LUT R16, R16, 0x1, RZ, 0xc0, !PT ;  /* 0x0000000110107812 */ /* 0x000fe400078ec0ff */
[----:B------:R-:W-:Y:S01]  /*0650*/  LOP3.LUT R17, R15, 0x1, RZ, 0xc0, !PT ;  /* 0x000000010f117812 */ /* 0x000fe200078ec0ff */
[----:B------:R-:W-:Y:S01]  /*0660*/  ULOP3.LUT UR10, UR5, UR6, UR10, 0xfe, !UPT ;  /* 0x00000006050a7292 */ /* 0x000fe2000f8efe0a */
[----:B------:R-:W-:-:S02]  /*0670*/  LOP3.LUT R20, R20, 0x1, RZ, 0xc0, !PT ;  /* 0x0000000114147812 */ /* 0x000fc400078ec0ff */
[----:B------:R-:W-:Y:S01]  /*0680*/  LOP3.LUT R23, R23, 0x1, RZ, 0xc0, !PT ;  /* 0x0000000117177812 */ /* 0x000fe200078ec0ff */
[----:B------:R-:W-:Y:S01]  /*0690*/  ULOP3.LUT UR7, UR5, UR7, UR10, 0xfe, !UPT ;  /* 0x0000000705077292 */ /* 0x000fe2000f8efe0a */
[----:B------:R-:W-:Y:S02]  /*06a0*/  IADD3 R15, PT, PT, R24, R16, R13 ;  /* 0x00000010180f7210 */ /* 0x000fe40007ffe00d */
[----:B------:R-:W-:Y:S01]  /*06b0*/  IADD3 R21, PT, PT, R17, R21, R22 ;  /* 0x0000001511157210 */ /* 0x000fe20007ffe016 */
[----:B------:R-:W-:Y:S01]  /*06c0*/  ULOP3.LUT UR5, UR5, UR6, UR7, 0xfe, !UPT ;  /* 0x0000000605057292 */ /* 0x000fe2000f8efe07 */
[----:B------:R-:W-:Y:S02]  /*06d0*/  SHF.R.U32.HI R13, RZ, 0x5, R28 ;  /* 0x00000005ff0d7819 */ /* 0x000fe4000001161c */
[----:B------:R-:W-:Y:S02]  /*06e0*/  SHF.R.U32.HI R17, RZ, 0x4, R9 ;  /* 0x00000004ff117819 */ /* 0x000fe40000011609 */
[----:B------:R-:W-:-:S02]  /*06f0*/  IADD3 R19, PT, PT, R23, R19, R20 ;  /* 0x0000001317137210 */ /* 0x000fc40007ffe014 */
[----:B------:R-:W-:Y:S02]  /*0700*/  LOP3.LUT R20, R13, 0x1, RZ, 0xc0, !PT ;  /* 0x000000010d147812 */ /* 0x000fe400078ec0ff */
[----:B------:R-:W-:Y:S02]  /*0710*/  LOP3.LUT R17, R17, 0x1, RZ, 0xc0, !PT ;  /* 0x0000000111117812 */ /* 0x000fe400078ec0ff */
[----:B------:R-:W-:Y:S02]  /*0720*/  SHF.R.U32.HI R22, RZ, 0x6, R2 ;  /* 0x00000006ff167819 */ /* 0x000fe40000011602 */
[----:B------:R-:W-:Y:S02]  /*0730*/  SHF.R.U32.HI R23, RZ, 0x5, R0 ;  /* 0x00000005ff177819 */ /* 0x000fe40000011600 */
[----:B------:R-:W-:Y:S02]  /*0740*/  IADD3 R20, PT, PT, R17, R15, R20 ;  /* 0x0000000f11147210 */ /* 0x000fe40007ffe014 */
[----:B------:R-:W-:-:S02]  /*0750*/  SHF.R.U32.HI R15, RZ, 0x2, R28 ;  /* 0x00000002ff0f7819 */ /* 0x000fc4000001161c */
[----:B------:R-:W-:Y:S02]  /*0760*/  LOP3.LUT R13, R22, 0x1, RZ, 0xc0, !PT ;  /* 0x00000001160d7812 */ /* 0x000fe400078ec0ff */
[----:B------:R-:W-:Y:S02]  /*0770*/  LOP3.LUT R23, R23, 0x1, RZ, 0xc0, !PT ;  /* 0x0000000117177812 */ /* 0x000fe400078ec0ff */
[----:B------:R-:W-:Y:S02]  /*0780*/  SHF.R.U32.HI R22, RZ, 0x6, R28 ;  /* 0x00000006ff167819 */ /* 0x000fe4000001161c */
[----:B------:R-:W-:Y:S02]  /*0790*/  SHF.R.U32.HI R24, RZ, 0x5, R9 ;  /* 0x00000005ff187819 */ /* 0x000fe40000011609 */
[----:B------:R-:W-:Y:S02]  /*07a0*/  SHF.R.U64 R25, R4, 0x1, R5 ;  /* 0x0000000104197819 */ /* 0x000fe40000001205 */
[----:B------:R-:W-:-:S02]  /*07b0*/  LOP3.LUT R17, R15, 0x1, RZ, 0xc0, !PT ;  /* 0x000000010f117812 */ /* 0x000fc400078ec0ff */
[----:B------:R-:W-:Y:S02]  /*07c0*/  IADD3 R16, PT, PT, R23, R13, R16 ;  /* 0x0000000d17107210 */ /* 0x000fe40007ffe010 */
[----:B------:R-:W-:Y:S02]  /*07d0*/  LOP3.LUT R15, R28, 0x1, RZ, 0xc0, !PT ;  /* 0x000000011c0f7812 */ /* 0x000fe400078ec0ff */
[----:B------:R-:W-:Y:S02]  /*07e0*/  LOP3.LUT R23, R22, 0x1, RZ, 0xc0, !PT ;  /* 0x0000000116177812 */ /* 0x000fe400078ec0ff */
[----:B------:R-:W-:Y:S02]  /*07f0*/  LOP3.LUT R24, R24, 0x1, RZ, 0xc0, !PT ;  /* 0x0000000118187812 */ /* 0x000fe400078ec0ff */
[----:B------:R-:W-:Y:S02]  /*0800*/  LOP3.LUT R8, R25, R8, RZ, 0xfc, !PT ;  /* 0x0000000819087212 */ /* 0x000fe400078efcff */
[----:B------:R-:W-:-:S02]  /*0810*/  IADD3 R17, PT, PT, R15, R14, R17 ;  /* 0x0000000e0f117210 */ /* 0x000fc40007ffe011 */
[----:B------:R-:W-:Y:S02]  /*0820*/  IADD3 R14, PT, PT, R24, R16, R23 ;  /* 0x00000010180e7210 */ /* 0x000fe40007ffe017 */
[----:B------:R-:W-:Y:S02]  /*0830*/  SHF.R.U32.HI R22, RZ, 0x1, R4 ;  /* 0x00000001ff167819 */ /* 0x000fe40000011604 */
[----:B------:R-:W-:Y:S02]  /*0840*/  SHF.R.U32.HI R16, RZ, 0x1, R8 ;  /* 0x00000001ff107819 */ /* 0x000fe40000011608 */
[----:B------:R-:W-:Y:S02]  /*0850*/  LOP3.LUT R22, R22, 0x1, RZ, 0xc0, !PT ;  /* 0x0000000116167812 */ /* 0x000fe400078ec0ff */
[----:B------:R-:W-:Y:S02]  /*0860*/  LOP3.LUT R16, R16, 0x1, RZ, 0xc0, !PT ;  /* 0x0000000110107812 */ /* 0x000fe400078ec0ff */
[----:B------:R-:W-:-:S02]  /*0870*/  LOP3.LUT R25, R4, 0x1, RZ, 0xc0, !PT ;  /* 0x0000000104197812 */ /* 0x000fc400078ec0ff */
[----:B------:R-:W-:Y:S02]  /*0880*/  IADD3 R22, PT, PT, R22, R17, R16 ;  /* 0x0000001116167210 */ /* 0x000fe40007ffe010 */
[----:B------:R-:W-:Y:S02]  /*0890*/  SHF.R.U32.HI R17, RZ, 0x2, R4 ;  /* 0x00000002ff117819 */ /* 0x000fe40000011604 */
[----:B------:R-:W-:Y:S02]  /*08a0*/  SHF.R.U32.HI R16, RZ, 0x2, R8 ;  /* 0x00000002ff107819 */ /* 0x000fe40000011608 */
[----:B------:R-:W-:Y:S02]  /*08b0*/  LOP3.LUT R17, R17, 0x1, RZ, 0xc0, !PT ;  /* 0x0000000111117812 */ /* 0x000fe400078ec0ff */
[----:B------:R-:W-:Y:S02]  /*08c0*/  LOP3.LUT R16, R16, 0x1, RZ, 0xc0, !PT ;  /* 0x0000000110107812 */ /* 0x000fe400078ec0ff */
[----:B------:R-:W-:-:S02]  /*08d0*/  SHF.R.U32.HI R27, RZ, 0x18, R3 ;  /* 0x00000018ff1b7819 */ /* 0x000fc40000011603 */
        /* <DEDUP_REMOVED lines=8> */
[--C-:B------:R-:W-:Y:S02]  /*0960*/  SHF.R.U32.HI R16, RZ, 0x4, R8.reuse ;  /* 0x00000004ff107819 */ /* 0x100fe40000011608 */
[----:B------:R-:W-:Y:S02]  /*0970*/  LOP3.LUT R23, R17, 0x1, RZ, 0xc0, !PT ;  /* 0x0000000111177812 */ /* 0x000fe400078ec0ff */
[----:B------:R-:W-:Y:S02]  /*0980*/  LOP3.LUT R17, R16, 0x1, RZ, 0xc0, !PT ;  /* 0x0000000110117812 */ /* 0x000fe400078ec0ff */
[----:B------:R-:W-:-:S02]  /*0990*/  SHF.R.U32.HI R16, RZ, 0x5, R8 ;  /* 0x00000005ff107819 */ /* 0x000fc40000011608 */
[----:B------:R-:W-:Y:S02]  /*09a0*/  IADD3 R20, PT, PT, R23, R20, R17 ;  /* 0x0000001417147210 */ /* 0x000fe40007ffe011 */
[----:B------:R-:W-:-:S04]  /*09b0*/  SHF.R.U32.HI R17, RZ, 0x5, R4 ;  /* 0x00000005ff117819 */ /* 0x000fc80000011604 */
[----:B------:R-:W-:Y:S02]  /*09c0*/  LOP3.LUT R23, R17, 0x1, RZ, 0xc0, !PT ;  /* 0x0000000111177812 */ /* 0x000fe400078ec0ff */
[----:B------:R-:W-:Y:S01]  /*09d0*/  LOP3.LUT R17, R16, 0x1, RZ, 0xc0, !PT ;  /* 0x0000000110117812 */ /* 0x000fe200078ec0ff */
[----:B------:R-:W-:Y:S01]  /*09e0*/  IMAD.MOV.U32 R16, RZ, RZ, RZ ;  /* 0x000000ffff107224 */ /* 0x000fe200078e00ff */
[----:B------:R-:W-:Y:S01]  /*09f0*/  @!P3 LOP3.LUT R16, R11, 0x1, RZ, 0xc0, !PT ;  /* 0x000000010b10b812 */ /* 0x000fe200078ec0ff */
[----:B------:R-:W-:Y:S01]  /*0a00*/  IMAD.MOV.U32 R11, RZ, RZ, RZ ;  /* 0x000000ffff0b7224 */ /* 0x000fe200078e00ff */
[----:B------:R-:W-:Y:S02]  /*0a10*/  IADD3 R14, PT, PT, R23, R14, R17 ;  /* 0x0000000e170e7210 */ /* 0x000fe40007ffe011 */
[----:B------:R-:W-:Y:S02]  /*0a20*/  @!P1 LOP3.LUT R11, R10, 0x1, RZ, 0xc0, !PT ;  /* 0x000000010a0b9812 */ /* 0x000fe400078ec0ff */
[----:B------:R-:W-:-:S02]  /*0a30*/  SHF.R.U32.HI R23, RZ, 0x6, R0 ;  /* 0x00000006ff177819 */ /* 0x000fc40000011600 */
[----:B------:R-:W-:Y:S02]  /*0a40*/  LOP3.LUT R10, R8, 0x1, RZ, 0xc0, !PT ;  /* 0x00000001080a7812 */ /* 0x000fe400078ec0ff */
[----:B------:R-:W-:Y:S02]  /*0a50*/  SHF.R.U32.HI R17, RZ, 0x7, R2 ;  /* 0x00000007ff117819 */ /* 0x000fe40000011602 */
[----:B------:R-:W-:Y:S02]  /*0a60*/  LOP3.LUT R24, R23, 0x1, RZ, 0xc0, !PT ;  /* 0x0000000117187812 */ /* 0x000fe400078ec0ff */
[----:B------:R-:W-:Y:S02]  /*0a70*/  IADD3 R10, PT, PT, R25, R12, R10 ;  /* 0x0000000c190a7210 */ /* 0x000fe40007ffe00a */
[----:B------:R-:W-:Y:S02]  /*0a80*/  LOP3.LUT R17, R17, 0x1, RZ, 0xc0, !PT ;  /* 0x0000000111117812 */ /* 0x000fe400078ec0ff */
[----:B------:R-:W-:-:S02]  /*0a90*/  SHF.R.U32.HI R12, RZ, 0x7, R28 ;  /* 0x00000007ff0c7819 */ /* 0x000fc4000001161c */
[----:B------:R-:W-:Y:S02]  /*0aa0*/  SHF.R.U32.HI R23, RZ, 0x6, R9 ;  /* 0x00000006ff177819 */ /* 0x000fe40000011609 */
[----:B------:R-:W-:Y:S01]  /*0ab0*/  IADD3 R13, PT, PT, R24, R17, R13 ;  /* 0x00000011180d7210 */ /* 0x000fe20007ffe00d */
[----:B------:R-:W-:Y:S01]  /*0ac0*/  IMAD.MOV.U32 R24, RZ, RZ, 0x4 ;  /* 0x00000004ff187424 */ /* 0x000fe200078e00ff */
[----:B------:R-:W-:Y:S02]  /*0ad0*/  LOP3.LUT R12, R12, 0x1, RZ, 0xc0, !PT ;  /* 0x000000010c0c7812 */ /* 0x000fe400078ec0ff */
[----:B------:R-:W-:Y:S02]  /*0ae0*/  LOP3.LUT R23, R23, 0x1, RZ, 0xc0, !PT ;  /* 0x0000000117177812 */ /* 0x000fe400078ec0ff */
[----:B------:R-:W-:Y:S02]  /*0af0*/  ISETP.NE.AND P4, PT, R10, 0x3, PT ;  /* 0x000000030a00780c */ /* 0x000fe40003f85270 */
[----:B------:R-:W-:-:S02]  /*0b00*/  IADD3 R23, PT, PT, R23, R13, R12 ;  /* 0x0000000d17177210 */ /* 0x000fc40007ffe00c */
[----:B------:R-:W-:Y:S02]  /*0b10*/  SHF.R.U32.HI R13, RZ, 0x6, R4 ;  /* 0x00000006ff0d7819 */ /* 0x000fe40000011604 */
[----:B------:R-:W-:Y:S02]  /*0b20*/  SHF.R.U32.HI R12, RZ, 0x6, R8 ;  /* 0x00000006ff0c7819 */ /* 0x000fe40000011608 */
[----:B------:R-:W-:Y:S02]  /*0b30*/  LOP3.LUT R13, R13, 0x1, RZ, 0xc0, !PT ;  /* 0x000000010d0d7812 */ /* 0x000fe400078ec0ff */
[----:B------:R-:W-:-:S03]  /*0b40*/  LOP3.LUT R12, R12, 0x1, RZ, 0xc0, !PT ;  /* 0x000000010c0c7812 */ /* 0x000fc600078ec0ff */
[----:B------:R-:W-:Y:S02]  /*0b50*/  @P4 ISETP.NE.AND P0, PT, R10, 0x2, PT ;  /* 0x000000020a00480c */ /* 0x000fe40003f05270 */
[----:B------:R-:W-:Y:S02]  /*0b60*/  IADD3 R23, PT, PT, R13, R23, R12 ;  /* 0x000000170d177210 */ /* 0x000fe40007ffe00c */
[----:B------:R-:W-:Y:S02]  /*0b70*/  SHF.R.U32.HI R12, RZ, 0x8, R2 ;  /* 0x00000008ff0c7819 */ /* 0x000fe40000011602 */
[----:B------:R-:W-:Y:S02]  /*0b80*/  SHF.R.U32.HI R13, RZ, 0x7, R0 ;  /* 0x00000007ff0d7819 */ /* 0x000fe40000011600 */
[----:B------:R-:W-:Y:S02]  /*0b90*/  LOP3.LUT R12, R12, 0x1, RZ, 0xc0, !PT ;  /* 0x000000010c0c7812 */ /* 0x000fe400078ec0ff */
[----:B------:R-:W-:-:S02]  /*0ba0*/  LOP3.LUT R13, R13, 0x1, RZ, 0xc0, !PT ;  /* 0x000000010d0d7812 */ /* 0x000fc400078ec0ff */
[----:B------:R-:W-:Y:S02]  /*0bb0*/  SHF.R.U32.HI R10, RZ, 0x8, R28 ;  /* 0x00000008ff0a7819 */ /* 0x000fe4000001161c */
[----:B------:R-:W-:Y:S02]  /*0bc0*/  IADD3 R13, PT, PT, R13, R12, R17 ;  /* 0x0000000c0d0d7210 */ /* 0x000fe40007ffe011 */
[----:B------:R-:W-:Y:S02]  /*0bd0*/  SHF.R.U32.HI R17, RZ, 0x7, R9 ;  /* 0x00000007ff117819 */ /* 0x000fe40000011609 */
[----:B------:R-:W-:Y:S02]  /*0be0*/  LOP3.LUT R10, R10, 0x1, RZ, 0xc0, !PT ;  /* 0x000000010a0a7812 */ /* 0x000fe400078ec0ff */
[----:B------:R-:W-:Y:S02]  /*0bf0*/  LOP3.LUT R17, R17, 0x1, RZ, 0xc0, !PT ;  /* 0x0000000111117812 */ /* 0x000fe400078ec0ff */
[----:B------:R-:W-:Y:S01]  /*0c00*/  @P4 ISETP.EQ.U32.AND P5, PT, R15, 0x1, PT ;  /* 0x000000010f00480c */ /* 0x000fe20003fa2070 */
[----:B------:R-:W-:Y:S01]  /*0c10*/  IMAD.IADD R15, R25, 0x1, R22 ;  /* 0x00000001190f7824 */ /* 0x000fe200078e0216 */
[----:B------:R-:W-:-:S02]  /*0c20*/  IADD3 R13, PT, PT, R17, R13, R10 ;  /* 0x0000000d110d7210 */ /* 0x000fc40007ffe00a */
[----:B------:R-:W-:Y:S02]  /*0c30*/  SHF.R.U32.HI R17, RZ, 0x7, R4 ;  /* 0x00000007ff117819 */ /* 0x000fe40000011604 */
[----:B------:R-:W-:Y:S02]  /*0c40*/  SHF.R.U32.HI R10, RZ, 0x7, R8 ;  /* 0x00000007ff0a7819 */ /* 0x000fe40000011608 */
[----:B------:R-:W-:Y:S02]  /*0c50*/  LOP3.LUT R17, R17, 0x1, RZ, 0xc0, !PT ;  /* 0x0000000111117812 */ /* 0x000fe400078ec0ff */
[----:B------:R-:W-:Y:S02]  /*0c60*/  LOP3.LUT R10, R10, 0x1, RZ, 0xc0, !PT ;  /* 0x000000010a0a7812 */ /* 0x000fe400078ec0ff */
[----:B------:R-:W-:Y:S02]  /*0c70*/  ISETP.NE.AND P3, PT, R15, 0x3, PT ;  /* 0x000000030f00780c */ /* 0x000fe40003f65270 */
[----:B------:R-:W-:Y:S01]  /*0c80*/  IADD3 R13, PT, PT, R17, R13, R10 ;  /* 0x0000000d110d7210 */ /* 0x000fe20007ffe00a */
[----:B------:R-:W-:Y:S01]  /*0c90*/  IMAD.SHL.U32 R17, R4, 0x2, RZ ;  /* 0x0000000204117824 */ /* 0x000fe200078e00ff */
[----:B------:R-:W-:-:S02]  /*0ca0*/  SHF.R.U32.HI R25, RZ, 0x9, R2 ;  /* 0x00000009ff197819 */ /* 0x000fc40000011602 */
[----:B------:R-:W-:Y:S02]  /*0cb0*/  @P4 ISETP.EQ.U32.AND.EX P0, PT, RZ, RZ, !P0, P5 ;  /* 0x000000ffff00420c */ /* 0x000fe40004702150 */
[--C-:B------:R-:W-:Y:S02]  /*0cc0*/  SHF.R.U32.HI R10, RZ, 0x2, R17.reuse ;  /* 0x00000002ff0a7819 */ /* 0x100fe40000011611 */
[----:B------:R-:W-:Y:S02]  /*0cd0*/  LOP3.LUT R25, R25, 0x1, RZ, 0xc0, !PT ;  /* 0x0000000119197812 */ /* 0x000fe400078ec0ff */
[----:B------:R-:W-:Y:S02]  /*0ce0*/  LOP3.LUT R10, R10, 0x1, RZ, 0xc0, !PT ;  /* 0x000000010a0a7812 */ /* 0x000fe400078ec0ff */
[----:B------:R-:W-:Y:S02]  /*0cf0*/  @P3 LOP3.LUT R7, R7, 0x1, RZ, 0xc0, !PT ;  /* 0x0000000107073812 */ /* 0x000fe400078ec0ff */
[----:B------:R-:W-:Y:S01]  /*0d00*/  @P3 ISETP.NE.AND P1, PT, R15, 0x2, PT ;  /* 0x000000020f00380c */ /* 0x000fe20003f25270 */
[----:B------:R-:W-:Y:S01]  /*0d10*/  IMAD.IADD R10, R21, 0x1, R10 ;  /* 0x00000001150a7824 */ /* 0x000fe200078e020a */
[----:B------:R-:W-:Y:S01]  /*0d20*/  SHF.R.U32.HI R21, RZ, 0x3, R17 ;  /* 0x00000003ff157819 */ /* 0x000fe20000011611 */
[----:B------:R-:W-:Y:S01]  /*0d30*/  IMAD.MOV.U32 R15, RZ, RZ, 0x1 ;  /* 0x00000001ff0f7424 */ /* 0x000fe200078e00ff */
[----:B------:R-:W-:-:S02]  /*0d40*/  @P4 SEL R15, RZ, 0x1, !P0 ;  /* 0x00000001ff0f4807 */ /* 0x000fc40004000000 */
[----:B------:R-:W-:Y:S02]  /*0d50*/  LOP3.LUT R22, R21, 0x1, RZ, 0xc0, !PT ;  /* 0x0000000115167812 */ /* 0x000fe400078ec0ff */
[----:B------:R-:W-:Y:S02]  /*0d60*/  SHF.R.U32.HI R21, RZ, 0x4, R17 ;  /* 0x00000004ff157819 */ /* 0x000fe40000011611 */
[----:B------:R-:W-:Y:S01]  /*0d70*/  ISETP.NE.AND P2, PT, R10, 0x3, PT ;  /* 0x000000030a00780c */ /* 0x000fe20003f45270 */
[----:B------:R-:W-:Y:S01]  /*0d80*/  IMAD.IADD R19, R19, 0x1, R22 ;  /* 0x0000000113137824 */ /* 0x000fe200078e0216 */
[----:B------:R-:W-:Y:S02]  /*0d90*/  LOP3.LUT R21, R21, 0x1, RZ, 0xc0, !PT ;  /* 0x0000000115157812 */ /* 0x000fe400078ec0ff */
[----:B------:R-:W-:Y:S02]  /*0da0*/  @P3 ISETP.NE.U32.AND P0, PT, R7, 0x1, PT ;  /* 0x000000010700380c */ /* 0x000fe40003f05070 */
[----:B------:R-:W-:Y:S01]  /*0db0*/  ISETP.NE.AND P6, PT, R19, 0x3, PT ;  /* 0x000000031300780c */ /* 0x000fe20003fc5270 */
[----:B------:R-:W-:Y:S01]  /*0dc0*/  IMAD.IADD R20, R20, 0x1, R21 ;  /* 0x0000000114147824 */ /* 0x000fe200078e0215 */
[----:B------:R-:W-:-:S02]  /*0dd0*/  SHF.R.U32.HI R21, RZ, 0x5, R17 ;  /* 0x00000005ff157819 */ /* 0x000fc40000011611 */
[----:B------:R-:W-:Y:S02]  /*0de0*/  @P3 ISETP.NE.U32.AND.EX P0, PT, RZ, RZ, PT, P0 ;  /* 0x000000ffff00320c */ /* 0x000fe40003f05100 */
[----:B------:R-:W-:Y:S02]  /*0df0*/  LOP3.LUT R21, R21, 0x1, RZ, 0xc0, !PT ;  /* 0x0000000115157812 */ /* 0x000fe400078ec0ff */
[----:B------:R-:W-:Y:S02]  /*0e00*/  @P2 SHF.R.U64 R7, R28, 0x2, R29 ;  /* 0x000000021c072819 */ /* 0x000fe4000000121d */
[----:B------:R-:W-:Y:S01]  /*0e10*/  @P2 ISETP.NE.AND P5, PT, R10, 0x2, PT ;  /* 0x000000020a00280c */ /* 0x000fe20003fa5270 */
[----:B------:R-:W-:Y:S01]  /*0e20*/  IMAD.IADD R22, R14, 0x1, R21 ;  /* 0x000000010e167824 */ /* 0x000fe200078e0215 */
[----:B------:R-:W-:Y:S02]  /*0e30*/  SHF.R.U32.HI R14, RZ, 0x6, R17 ;  /* 0x00000006ff0e7819 */ /* 0x000fe40000011611 */
[----:B------:R-:W-:-:S02]  /*0e40*/  @P3 SEL R10, RZ, 0x2, P1 ;  /* 0x00000002ff0a3807 */ /* 0x000fc40000800000 */
[----:B------:R-:W-:Y:S02]  /*0e50*/  LOP3.LUT R14, R14, 0x1, RZ, 0xc0, !PT ;  /* 0x000000010e0e7812 */ /* 0x000fe400078ec0ff */
[----:B------:R-:W-:Y:S02]  /*0e60*/  @P2 LOP3.LUT R7, R7, 0x1, RZ, 0xc0, !PT ;  /* 0x0000000107072812 */ /* 0x000fe400078ec0ff */
[----:B------:R-:W-:Y:S01]  /*0e70*/  ISETP.NE.AND P4, PT, R20, 0x3, PT ;  /* 0x000000031400780c */ /* 0x000fe20003f85270 */
[----:B------:R-:W-:Y:S01]  /*0e80*/  IMAD.IADD R21, R23, 0x1, R14 ;  /* 0x0000000117157824 */ /* 0x000fe200078e020e */
[----:B------:R-:W-:Y:S02]  /*0e90*/  SHF.R.U32.HI R23, RZ, 0x8, R0 ;  /* 0x00000008ff177819 */ /* 0x000fe40000011600 */
[----:B------:R-:W-:Y:S02]  /*0ea0*/  SHF.R.U32.HI R14, RZ, 0x7, R17 ;  /* 0x00000007ff0e7819 */ /* 0x000fe40000011611 */
[----:B------:R-:W-:-:S02]  /*0eb0*/  LOP3.LUT R23, R23, 0x1, RZ, 0xc0, !PT ;  /* 0x0000000117177812 */ /* 0x000fc400078ec0ff */
[----:B------:R-:W-:Y:S02]  /*0ec0*/  LOP3.LUT R14, R14, 0x1, RZ, 0xc0, !PT ;  /* 0x000000010e0e7812 */ /* 0x000fe400078ec0ff */
[----:B------:R-:W-:Y:S02]  /*0ed0*/  IADD3 R12, PT, PT, R23, R25, R12 ;  /* 0x00000019170c7210 */ /* 0x000fe40007ffe00c */
[----:B------:R-:W-:Y:S01]  /*0ee0*/  @P3 SEL R26, R10, RZ, !P0 ;  /* 0x000000ff0a1a3207 */ /* 0x000fe20004000000 */
[----:B------:R-:W-:Y:S01]  /*0ef0*/  IMAD.IADD R23, R13, 0x1, R14 ;  /* 0x000000010d177824 */ /* 0x000fe200078e020e */
[----:B------:R-:W-:Y:S02]  /*0f00*/  SHF.R.U32.HI R13, RZ, 0x9, R28 ;  /* 0x00000009ff0d7819 */ /* 0x000fe4000001161c */
[----:B------:R-:W-:Y:S02]  /*0f10*/  SHF.R.U32.HI R14, RZ, 0x8, R9 ;  /* 0x00000008ff0e7819 */ /* 0x000fe40000011609 */
[----:B------:R-:W-:-:S02]  /*0f20*/  LOP3.LUT R13, R13, 0x1, RZ, 0xc0, !PT ;  /* 0x000000010d0d7812 */ /* 0x000fc400078ec0ff */
[----:B------:R-:W-:Y:S02]  /*0f30*/  LOP3.LUT R14, R14, 0x1, RZ, 0xc0, !PT ;  /* 0x000000010e0e7812 */ /* 0x000fe400078ec0ff */
[----:B------:R-:W-:Y:S02]  /*0f40*/  @P2 ISETP.NE.U32.AND P0, PT, R7, 0x1, PT ;  /* 0x000000010700280c */ /* 0x000fe40003f05070 */
[----:B------:R-:W-:Y:S02]  /*0f50*/  @P6 SHF.R.U64 R7, R28, 0x3, R29 ;  /* 0x000000031c076819 */ /* 0x000fe4000000121d */
[----:B------:R-:W-:Y:S02]  /*0f60*/  IADD3 R12, PT, PT, R14, R12, R13 ;  /* 0x0000000c0e0c7210 */ /* 0x000fe40007ffe00d */
[----:B------:R-:W-:Y:S02]  /*0f70*/  SHF.R.U32.HI R14, RZ, 0x8, R4 ;  /* 0x00000008ff0e7819 */ /* 0x000fe40000011604 */
[----:B------:R-:W-:-:S02]  /*0f80*/  SHF.R.U32.HI R13, RZ, 0x8, R8 ;  /* 0x00000008ff0d7819 */ /* 0x000fc40000011608 */
[----:B------:R-:W-:Y:S02]  /*0f90*/  @P2 SEL R10, RZ, 0x4, P5 ;  /* 0x00000004ff0a2807 */ /* 0x000fe40002800000 */
[----:B------:R-:W-:Y:S02]  /*0fa0*/  @P2 ISETP.NE.U32.AND.EX P0, PT, RZ, RZ, PT, P0 ;  /* 0x000000ffff00220c */ /* 0x000fe40003f05100 */
[----:B------:R-:W-:Y:S02]  /*0fb0*/  @P6 LOP3.LUT R7, R7, 0x1, RZ, 0xc0, !PT ;  /* 0x0000000107076812 */ /* 0x000fe400078ec0ff */
[----:B------:R-:W-:Y:S02]  /*0fc0*/  ISETP.NE.AND P3, PT, R22, 0x3, PT ;  /* 0x000000031600780c */ /* 0x000fe40003f65270 */
[----:B------:R-:W-:Y:S02]  /*0fd0*/  LOP3.LUT R14, R14, 0x1, RZ, 0xc0, !PT ;  /* 0x000000010e0e7812 */ /* 0x000fe400078ec0ff */
[----:B------:R-:W-:-:S02]  /*0fe0*/  LOP3.LUT R13, R13, 0x1, RZ, 0xc0, !PT ;  /* 0x000000010d0d7812 */ /* 0x000fc400078ec0ff */
[----:B------:R-:W-:Y:S02]  /*0ff0*/  @P2 SEL R24, R10, RZ, !P0 ;  /* 0x000000ff0a182207 */ /* 0x000fe40004000000 */
[----:B------:R-:W-:Y:S01]  /*1000*/  @P6 ISETP.NE.AND P1, PT, R19, 0x2, PT ;  /* 0x000000021300680c */ /* 0x000fe20003f25270 */
[----:B------:R-:W-:Y:S01]  /*1010*/  IMAD.MOV.U32 R19, RZ, RZ, 0x8 ;  /* 0x00000008ff137424 */ /* 0x000fe200078e00ff */
[----:B------:R-:W-:Y:S02]  /*1020*/  @P6 ISETP.NE.U32.AND P0, PT, R7, 0x1, PT ;  /* 0x000000010700680c */ /* 0x000fe40003f05070 */
[----:B------:R-:W-:Y:S02]  /*1030*/  @P4 SHF.R.U64 R7, R28, 0x4, R29 ;  /* 0x000000041c074819 */ /* 0x000fe4000000121d */
[----:B------:R-:W-:Y:S02]  /*1040*/  ISETP.NE.AND P2, PT, R21, 0x3, PT ;  /* 0x000000031500780c */ /* 0x000fe40003f45270 */
[----:B------:R-:W-:-:S02]  /*1050*/  IADD3 R14, PT, PT, R14, R12, R13 ;  /* 0x0000000c0e0e7210 */ /* 0x000fc40007ffe00d */
[----:B------:R-:W-:Y:S02]  /*1060*/  SHF.R.U32.HI R12, RZ, 0x8, R17 ;  /* 0x00000008ff0c7819 */ /* 0x000fe40000011611 */
[----:B------:R-:W-:Y:S02]  /*1070*/  @P6 SEL R10, RZ, 0x8, P1 ;  /* 0x00000008ff0a6807 */ /* 0x000fe40000800000 */
[----:B------:R-:W-:Y:S02]  /*1080*/  @P6 ISETP.NE.U32.AND.EX P0, PT, RZ, RZ, PT, P0 ;  /* 0x000000ffff00620c */ /* 0x000fe40003f05100 */
[----:B------:R-:W-:Y:S02]  /*1090*/  @P4 LOP3.LUT R7, R7, 0x1, RZ, 0xc0, !PT ;  /* 0x0000000107074812 */ /* 0x000fe400078ec0ff */
[----:B------:R-:W-:Y:S02]  /*10a0*/  LOP3.LUT R13, R12, 0x1, RZ, 0xc0, !PT ;  /* 0x000000010c0d7812 */ /* 0x000fe400078ec0ff */
[----:B------:R-:W-:-:S02]  /*10b0*/  @P6 SEL R19, R10, RZ, !P0 ;  /* 0x000000ff0a136207 */ /* 0x000fc40004000000 */
[----:B------:R-:W-:Y:S01]  /*10c0*/  @P4 ISETP.NE.AND P5, PT, R20, 0x2, PT ;  /* 0x000000021400480c */ /* 0x000fe20003fa5270 */
[----:B------:R-:W-:Y:S01]  /*10d0*/  IMAD.IADD R14, R14, 0x1, R13 ;  /* 0x000000010e0e7824 */ /* 0x000fe200078e020d */
[----:B------:R-:W-:Y:S02]  /*10e0*/  @P4 ISETP.NE.U32.AND P0, PT, R7, 0x1, PT ;  /* 0x000000010700480c */ /* 0x000fe40003f05070 */
[----:B------:R-:W-:Y:S02]  /*10f0*/  @P3 SHF.R.U64 R7, R28, 0x5, R29 ;  /* 0x000000051c073819 */ /* 0x000fe4000000121d */
[----:B------:R-:W-:Y:S02]  /*1100*/  @P4 SEL R10, RZ, 0x10, P5 ;  /* 0x00000010ff0a4807 */ /* 0x000fe40002800000 */
[----:B------:R-:W-:Y:S02]  /*1110*/  @P4 ISETP.NE.U32.AND.EX P0, PT, RZ, RZ, PT, P0 ;  /* 0x000000ffff00420c */ /* 0x000fe40003f05100 */
[----:B------:R-:W-:-:S02]  /*1120*/  ISETP.NE.AND P6, PT, R23, 0x3, PT ;  /* 0x000000031700780c */ /* 0x000fc40003fc5270 */
[----:B------:R-:W-:Y:S01]  /*1130*/  @P2 ISETP.NE.AND P5, PT, R21, 0x2, PT ;  /* 0x000000021500280c */ /* 0x000fe20003fa5270 */
[----:B------:R-:W-:Y:S01]  /*1140*/  IMAD.MOV.U32 R21, RZ, RZ, 0x10 ;  /* 0x00000010ff157424 */ /* 0x000fe200078e00ff */
[----:B------:R-:W-:Y:S02]  /*1150*/  @P3 LOP3.LUT R7, R7, 0x1, RZ, 0xc0, !PT ;  /* 0x0000000107073812 */ /* 0x000fe400078ec0ff */
[----:B------:R-:W-:Y:S01]  /*1160*/  @P4 SEL R21, R10, RZ, !P0 ;  /* 0x000000ff0a154207 */ /* 0x000fe20004000000 */
[----:B------:R-:W-:Y:S01]  /*1170*/  IMAD.MOV.U32 R10, RZ, RZ, 0x20 ;  /* 0x00000020ff0a7424 */ /* 0x000fe200078e00ff */
[----:B------:R-:W-:Y:S02]  /*1180*/  ISETP.NE.AND P4, PT, R14, 0x3, PT ;  /* 0x000000030e00780c */ /* 0x000fe40003f85270 */
[----:B------:R-:W-:Y:S02]  /*1190*/  @P3 ISETP.NE.AND P1, PT, R22, 0x2, PT ;  /* 0x000000021600380c */ /* 0x000fe40003f25270 */
[----:B------:R-:W-:-:S02]  /*11a0*/  @P3 ISETP.NE.U32.AND P0, PT, R7, 0x1, PT ;  /* 0x000000010700380c */ /* 0x000fc40003f05070 */
[--C-:B------:R-:W-:Y:S02]  /*11b0*/  @P2 SHF.R.U64 R7, R28, 0x6, R29.reuse ;  /* 0x000000061c072819 */ /* 0x100fe4000000121d */
[----:B------:R-:W-:Y:S02]  /*11c0*/  @P3 SEL R20, RZ, 0x20, P1 ;  /* 0x00000020ff143807 */ /* 0x000fe40000800000 */
[----:B------:R-:W-:Y:S02]  /*11d0*/  @P3 ISETP.NE.U32.AND.EX P0, PT, RZ, RZ, PT, P0 ;  /* 0x000000ffff00320c */ /* 0x000fe40003f05100 */
[----:B------:R-:W-:Y:S02]  /*11e0*/  @P2 LOP3.LUT R7, R7, 0x1, RZ, 0xc0, !PT ;  /* 0x0000000107072812 */ /* 0x000fe400078ec0ff */
[----:B------:R-:W-:Y:S02]  /*11f0*/  @P3 SEL R10, R20, RZ, !P0 ;  /* 0x000000ff140a3207 */ /* 0x000fe40004000000 */
[----:B------:R-:W-:-:S02]  /*1200*/  @P6 SHF.R.U64 R20, R28, 0x7, R29 ;  /* 0x000000071c146819 */ /* 0x000fc4000000121d */
[----:B------:R-:W-:Y:S02]  /*1210*/  @P2 ISETP.NE.U32.AND P3, PT, R7, 0x1, PT ;  /* 0x000000010700280c */ /* 0x000fe40003f65070 */
[----:B------:R-:W-:Y:S02]  /*1220*/  @P4 SHF.R.U64 R7, R28, 0x8, R29 ;  /* 0x000000081c074819 */ /* 0x000fe4000000121d */
[----:B------:R-:W-:Y:S02]  /*1230*/  @P6 LOP3.LUT R20, R20, 0x1, RZ, 0xc0, !PT ;  /* 0x0000000114146812 */ /* 0x000fe400078ec0ff */
[----:B------:R-:W-:Y:S02]  /*1240*/  @P4 LOP3.LUT R7, R7, 0x1, RZ, 0xc0, !PT ;  /* 0x0000000107074812 */ /* 0x000fe400078ec0ff */
[----:B------:R-:W-:Y:S02]  /*1250*/  @P6 ISETP.NE.U32.AND P0, PT, R20, 0x1, PT ;  /* 0x000000011400680c */ /* 0x000fe40003f05070 */
[----:B------:R-:W-:-:S02]  /*1260*/  @P2 SEL R20, RZ, 0x40, P5 ;  /* 0x00000040ff142807 */ /* 0x000fc40002800000 */
[----:B------:R-:W-:Y:S02]  /*1270*/  @P2 ISETP.NE.U32.AND.EX P3, PT, RZ, RZ, PT, P3 ;  /* 0x000000ffff00220c */ /* 0x000fe40003f65130 */
[----:B------:R-:W-:Y:S02]  /*1280*/  @P6 ISETP.NE.AND P1, PT, R23, 0x2, PT ;  /* 0x000000021700680c */ /* 0x000fe40003f25270 */
[----:B------:R-:W-:Y:S01]  /*1290*/  @P4 ISETP.NE.U32.AND P5, PT, R7, 0x1, PT ;  /* 0x000000010700480c */ /* 0x000fe20003fa5070 */
[----:B------:R-:W-:Y:S01]  /*12a0*/  IMAD.MOV.U32 R7, RZ, RZ, 0x40 ;  /* 0x00000040ff077424 */ /* 0x000fe200078e00ff */
[----:B------:R-:W-:Y:S02]  /*12b0*/  @P2 SEL R7, R20, RZ, !P3 ;  /* 0x000000ff14072207 */ /* 0x000fe40005800000 */
[----:B------:R-:W-:Y:S02]  /*12c0*/  @P6 SEL R20, RZ, 0x80, P1 ;  /* 0x00000080ff146807 */ /* 0x000fe40000800000 */
[----:B------:R-:W-:-:S02]  /*12d0*/  @P4 ISETP.NE.AND P1, PT, R14, 0x2, PT ;  /* 0x000000020e00480c */ /* 0x000fc40003f25270 */
[----:B------:R-:W-:Y:S02]  /*12e0*/  @P6 ISETP.NE.U32.AND.EX P0, PT, RZ, RZ, PT, P0 ;  /* 0x000000ffff00620c */ /* 0x000fe40003f05100 */
[----:B------:R-:W-:Y:S01]  /*12f0*/  LOP3.LUT R23, R26, R15, RZ, 0xfc, !PT ;  /* 0x0000000f1a177212 */ /* 0x000fe200078efcff */
[----:B------:R-:W-:Y:S01]  /*1300*/  IMAD.MOV.U32 R15, RZ, RZ, 0x80 ;  /* 0x00000080ff0f7424 */ /* 0x000fe200078e00ff */
[----:B------:R-:W-:Y:S02]  /*1310*/  @P4 ISETP.NE.U32.AND.EX P5, PT, RZ, RZ, PT, P5 ;  /* 0x000000ffff00420c */ /* 0x000fe40003fa5150 */
[----:B------:R-:W-:Y:S02]  /*1320*/  @P4 SEL R14, RZ, 0x100, P1 ;  /* 0x00000100ff0e4807 */ /* 0x000fe40000800000 */
[----:B------:R-:W-:Y:S02]  /*1330*/  SHF.R.U32.HI R12, RZ, 0xa, R2 ;  /* 0x0000000aff0c7819 */ /* 0x000fe40000011602 */
[----:B------:R-:W-:-:S02]  /*1340*/  SHF.R.U32.HI R13, RZ, 0x9, R0 ;  /* 0x00000009ff0d7819 */ /* 0x000fc40000011600 */
[----:B------:R-:W-:Y:S01]  /*1350*/  @P6 SEL R15, R20, RZ, !P0 ;  /* 0x000000ff140f6207 */ /* 0x000fe20004000000 */
[----:B------:R-:W-:Y:S01]  /*1360*/  IMAD.MOV.U32 R20, RZ, RZ, 0x100 ;  /* 0x00000100ff147424 */ /* 0x000fe200078e00ff */
[----:B------:R-:W-:Y:S02]  /*1370*/  @P4 SEL R20, R14, RZ, !P5 ;  /* 0x000000ff0e144207 */ /* 0x000fe40006800000 */
[----:B------:R-:W-:Y:S02]  /*1380*/  LOP3.LUT R12, R12, 0x1, RZ, 0xc0, !PT ;  /* 0x000000010c0c7812 */ /* 0x000fe400078ec0ff */
[----:B------:R-:W-:Y:S02]  /*1390*/  LOP3.LUT R13, R13, 0x1, RZ, 0xc0, !PT ;  /* 0x000000010d0d7812 */ /* 0x000fe400078ec0ff */
[----:B------:R-:W-:Y:S02]  /*13a0*/  SHF.R.U32.HI R14, RZ, 0xa, R28 ;  /* 0x0000000aff0e7819 */ /* 0x000fe4000001161c */
[----:B------:R-:W-:-:S02]  /*13b0*/  SHF.R.U32.HI R22, RZ, 0x9, R9 ;  /* 0x00000009ff167819 */ /* 0x000fc40000011609 */
[----:B------:R-:W-:Y:S02]  /*13c0*/  IADD3 R13, PT, PT, R13, R12, R25 ;  /* 0x0000000c0d0d7210 */ /* 0x000fe40007ffe019 */
[----:B------:R-:W-:Y:S02]  /*13d0*/  LOP3.LUT R14, R14, 0x1, RZ, 0xc0, !PT ;  /* 0x000000010e0e7812 */ /* 0x000fe400078ec0ff */
[----:B------:R-:W-:Y:S02]  /*13e0*/  LOP3.LUT R22, R22, 0x1, RZ, 0xc0, !PT ;  /* 0x0000000116167812 */ /* 0x000fe400078ec0ff */
[----:B------:R-:W-:Y:S02]  /*13f0*/  LOP3.LUT R24, R24, R23, RZ, 0xfc, !PT ;  /* 0x0000001718187212 */ /* 0x000fe400078efcff */
[----:B------:R-:W-:Y:S02]  /*1400*/  IADD3 R13, PT, PT, R22, R13, R14 ;  /* 0x0000000d160d7210 */ /* 0x000fe40007ffe00e */
[----:B------:R-:W-:-:S02]  /*1410*/  SHF.R.U32.HI R22, RZ, 0x9, R4 ;  /* 0x00000009ff167819 */ /* 0x000fc40000011604 */
[----:B------:R-:W-:Y:S02]  /*1420*/  SHF.R.U32.HI R14, RZ, 0x9, R8 ;  /* 0x00000009ff0e7819 */ /* 0x000fe40000011608 */
[----:B------:R-:W-:Y:S02]  /*1430*/  LOP3.LUT R22, R22, 0x1, RZ, 0xc0, !PT ;  /* 0x0000000116167812 */ /* 0x000fe400078ec0ff */
[----:B------:R-:W-:Y:S02]  /*1440*/  LOP3.LUT R14, R14, 0x1, RZ, 0xc0, !PT ;  /* 0x000000010e0e7812 */ /* 0x000fe400078ec0ff */
[----:B------:R-:W-:Y:S02]  /*1450*/  SHF.R.U32.HI R23, RZ, 0xa, R9 ;  /* 0x0000000aff177819 */ /* 0x000fe40000011609 */
[----:B------:R-:W-:Y:S02]  /*1460*/  IADD3 R22, PT, PT, R22, R13, R14 ;  /* 0x0000000d16167210 */ /* 0x000fe40007ffe00e */
[----:B------:R-:W-:-:S02]  /*1470*/  SHF.R.U32.HI R13, RZ, 0x9, R17 ;  /* 0x00000009ff0d7819 */ /* 0x000fc40000011611 */
[----:B------:R-:W-:Y:S02]  /*1480*/  SHF.R.U32.HI R14, RZ, 0xb, R2 ;  /* 0x0000000bff0e7819 */ /* 0x000fe40000011602 */
[----:B------:R-:W-:Y:S02]  /*1490*/  LOP3.LUT R13, R13, 0x1, RZ, 0xc0, !PT ;  /* 0x000000010d0d7812 */ /* 0x000fe400078ec0ff */
[----:B------:R-:W-:Y:S02]  /*14a0*/  LOP3.LUT R14, R14, 0x1, RZ, 0xc0, !PT ;  /* 0x000000010e0e7812 */ /* 0x000fe400078ec0ff */
[----:B------:R-:W-:Y:S01]  /*14b0*/  LOP3.LUT R23, R23, 0x1, RZ, 0xc0, !PT ;  /* 0x0000000117177812 */ /* 0x000fe200078ec0ff */
[----:B------:R-:W-:Y:S01]  /*14c0*/  IMAD.IADD R22, R22, 0x1, R13 ;  /* 0x0000000116167824 */ /* 0x000fe200078e020d */
[----:B------:R-:W-:Y:S01]  /*14d0*/  LOP3.LUT R24, R19, R24, RZ, 0xfc, !PT ;  /* 0x0000001813187212 */ /* 0x000fe200078efcff */
[----:B------:R-:W-:Y:S01]  /*14e0*/  IMAD.MOV.U32 R19, RZ, RZ, 0x400 ;  /* 0x00000400ff137424 */ /* 0x000fe200078e00ff */
[----:B------:R-:W-:-:S02]  /*14f0*/  SHF.R.U32.HI R25, RZ, 0xb, R9 ;  /* 0x0000000bff197819 */ /* 0x000fc40000011609 */
[----:B------:R-:W-:Y:S02]  /*1500*/  ISETP.NE.AND P1, PT, R22, 0x3, PT ;  /* 0x000000031600780c */ /* 0x000fe40003f25270 */
[----:B------:R-:W-:Y:S02]  /*1510*/  LOP3.LUT R25, R25, 0x1, RZ, 0xc0, !PT ;  /* 0x0000000119197812 */ /* 0x000fe400078ec0ff */
[----:B------:R-:W-:-:S09]  /*1520*/  LOP3.LUT R21, R21, R24, RZ, 0xfc, !PT ;  /* 0x0000001815157212 */ /* 0x000fd200078efcff */
[----:B------:R-:W-:Y:S02]  /*1530*/  @P1 SHF.R.U64 R13, R28, 0x9, R29 ;  /* 0x000000091c0d1819 */ /* 0x000fe4000000121d */
[----:B------:R-:W-:Y:S02]  /*1540*/  @P1 ISETP.NE.AND P2, PT, R22, 0x2, PT ;  /* 0x000000021600180c */ /* 0x000fe40003f45270 */
[----:B------:R-:W-:Y:S02]  /*1550*/  @P1 LOP3.LUT R13, R13, 0x1, RZ, 0xc0, !PT ;  /* 0x000000010d0d1812 */ /* 0x000fe400078ec0ff */
[----:B------:R-:W-:Y:S02]  /*1560*/  @P1 SEL R22, RZ, 0x200, P2 ;  /* 0x00000200ff161807 */ /* 0x000fe40001000000 */
[----:B------:R-:W-:Y:S02]  /*1570*/  @P1 ISETP.NE.U32.AND P0, PT, R13, 0x1, PT ;  /* 0x000000010d00180c */ /* 0x000fe40003f05070 */
[----:B------:R-:W-:-:S02]  /*1580*/  SHF.R.U32.HI R13, RZ, 0xa, R0 ;  /* 0x0000000aff0d7819 */ /* 0x000fc40000011600 */
[----:B------:R-:W-:Y:S02]  /*1590*/  @P1 ISETP.NE.U32.AND.EX P0, PT, RZ, RZ, PT, P0 ;  /* 0x000000ffff00120c */ /* 0x000fe40003f05100 */
[----:B------:R-:W-:-:S04]  /*15a0*/  LOP3.LUT R13, R13, 0x1, RZ, 0xc0, !PT ;  /* 0x000000010d0d7812 */ /* 0x000fc800078ec0ff */
[----:B------:R-:W-:Y:S01]  /*15b0*/  IADD3 R13, PT, PT, R13, R14, R12 ;  /* 0x0000000e0d0d7210 */ /* 0x000fe20007ffe00c */
[----:B------:R-:W-:Y:S01]  /*15c0*/  IMAD.MOV.U32 R12, RZ, RZ, 0x200 ;  /* 0x00000200ff0c7424 */ /* 0x000fe200078e00ff */
[----:B------:R-:W-:Y:S02]  /*15d0*/  @P1 SEL R12, R22, RZ, !P0 ;  /* 0x000000ff160c1207 */ /* 0x000fe40004000000 */
[----:B------:R-:W-:-:S04]  /*15e0*/  SHF.R.U32.HI R22, RZ, 0xb, R28 ;  /* 0x0000000bff167819 */ /* 0x000fc8000001161c */
[----:B------:R-:W-:-:S04]  /*15f0*/  LOP3.LUT R22, R22, 0x1, RZ, 0xc0, !PT ;  /* 0x0000000116167812 */ /* 0x000fc800078ec0ff */
[----:B------:R-:W-:Y:S02]  /*1600*/  IADD3 R13, PT, PT, R23, R13, R22 ;  /* 0x0000000d170d7210 */ /* 0x000fe40007ffe016 */
[----:B------:R-:W-:Y:S02]  /*1610*/  SHF.R.U32.HI R23, RZ, 0xa, R4 ;  /* 0x0000000aff177819 */ /* 0x000fe40000011604 */
[----:B------:R-:W-:Y:S02]  /*1620*/  SHF.R.U32.HI R22, RZ, 0xa, R8 ;  /* 0x0000000aff167819 */ /* 0x000fe40000011608 */
[----:B------:R-:W-:Y:S02]  /*1630*/  LOP3.LUT R23, R23, 0x1, RZ, 0xc0, !PT ;  /* 0x0000000117177812 */ /* 0x000fe400078ec0ff */
[----:B------:R-:W-:-:S04]  /*1640*/  LOP3.LUT R22, R22, 0x1, RZ, 0xc0, !PT ;  /* 0x0000000116167812 */ /* 0x000fc800078ec0ff */
[----:B------:R-:W-:Y:S02]  /*1650*/  IADD3 R22, PT, PT, R23, R13, R22 ;  /* 0x0000000d17167210 */ /* 0x000fe40007ffe016 */
[----:B------:R-:W-:Y:S02]  /*1660*/  SHF.R.U32.HI R13, RZ, 0xa, R17 ;  /* 0x0000000aff0d7819 */ /* 0x000fe40000011611 */
[----:B------:R-:W-:Y:S02]  /*1670*/  SHF.R.U32.HI R23, RZ, 0xb, R0 ;  /* 0x0000000bff177819 */ /* 0x000fe40000011600 */
[----:B------:R-:W-:Y:S02]  /*1680*/  LOP3.LUT R13, R13, 0x1, RZ, 0xc0, !PT ;  /* 0x000000010d0d7812 */ /* 0x000fe400078ec0ff */
[----:B------:R-:W-:-:S03]  /*1690*/  LOP3.LUT R23, R23, 0x1, RZ, 0xc0, !PT ;  /* 0x0000000117177812 */ /* 0x000fc600078ec0ff */
[----:B------:R-:W-:-:S05]  /*16a0*/  IMAD.IADD R22, R22, 0x1, R13 ;  /* 0x0000000116167824 */ /* 0x000fca00078e020d */
[----:B------:R-:W-:-:S13]  /*16b0*/  ISETP.NE.AND P1, PT, R22, 0x3, PT ;  /* 0x000000031600780c */ /* 0x000fda0003f25270 */
[----:B------:R-:W-:Y:S02]  /*16c0*/  @P1 SHF.R.U64 R13, R28, 0xa, R29 ;  /* 0x0000000a1c0d1819 */ /* 0x000fe4000000121d */
[----:B------:R-:W-:Y:S02]  /*16d0*/  @P1 ISETP.NE.AND P2, PT, R22, 0x2, PT ;  /* 0x000000021600180c */ /* 0x000fe40003f45270 */
[----:B------:R-:W-:Y:S02]  /*16e0*/  @P1 LOP3.LUT R13, R13, 0x1, RZ, 0xc0, !PT ;  /* 0x000000010d0d1812 */ /* 0x000fe400078ec0ff */
[----:B------:R-:W-:Y:S02]  /*16f0*/  @P1 SEL R22, RZ, 0x400, P2 ;  /* 0x00000400ff161807 */ /* 0x000fe40001000000 */
[----:B------:R-:W-:Y:S02]  /*1700*/  @P1 ISETP.NE.U32.AND P0, PT, R13, 0x1, PT ;  /* 0x000000010d00180c */ /* 0x000fe40003f05070 */
[----:B------:R-:W-:-:S02]  /*1710*/  SHF.R.U32.HI R13, RZ, 0xc, R2 ;  /* 0x0000000cff0d7819 */ /* 0x000fc40000011602 */
[----:B------:R-:W-:Y:S02]  /*1720*/  @P1 ISETP.NE.U32.AND.EX P0, PT, RZ, RZ, PT, P0 ;  /* 0x000000ffff00120c */ /* 0x000fe40003f05100 */
[----:B------:R-:W-:Y:S02]  /*1730*/  LOP3.LUT R13, R13, 0x1, RZ, 0xc0, !PT ;  /* 0x000000010d0d7812 */ /* 0x000fe400078ec0ff */
[----:B------:R-:W-:Y:S02]  /*1740*/  @P1 SEL R19, R22, RZ, !P0 ;  /* 0x000000ff16131207 */ /* 0x000fe40004000000 */
[----:B------:R-:W-:Y:S02]  /*1750*/  SHF.R.U32.HI R22, RZ, 0xc, R28 ;  /* 0x0000000cff167819 */ /* 0x000fe4000001161c */
[----:B------:R-:W-:Y:S02]  /*1760*/  IADD3 R14, PT, PT, R23, R13, R14 ;  /* 0x0000000d170e7210 */ /* 0x000fe40007ffe00e */
[----:B------:R-:W-:-:S02]  /*1770*/  LOP3.LUT R23, R22, 0x1, RZ, 0xc0, !PT ;  /* 0x0000000116177812 */ /* 0x000fc400078ec0ff */
[----:B------:R-:W-:Y:S02]  /*1780*/  SHF.R.U32.HI R22, RZ, 0xb, R8 ;  /* 0x0000000bff167819 */ /* 0x000fe40000011608 */
[----:B------:R-:W-:Y:S02]  /*1790*/  IADD3 R14, PT, PT, R25, R14, R23 ;  /* 0x0000000e190e7210 */ /* 0x000fe40007ffe017 */
[----:B------:R-:W-:-:S04]  /*17a0*/  SHF.R.U32.HI R23, RZ, 0xb, R4 ;  /* 0x0000000bff177819 */ /* 0x000fc80000011604 */
[----:B------:R-:W-:Y:S02]  /*17b0*/  LOP3.LUT R25, R23, 0x1, RZ, 0xc0, !PT ;  /* 0x0000000117197812 */ /* 0x000fe400078ec0ff */
[----:B------:R-:W-:Y:S02]  /*17c0*/  LOP3.LUT R23, R22, 0x1, RZ, 0xc0, !PT ;  /* 0x0000000116177812 */ /* 0x000fe400078ec0ff */
[----:B------:R-:W-:Y:S02]  /*17d0*/  SHF.R.U32.HI R22, RZ, 0xb, R17 ;  /* 0x0000000bff167819 */ /* 0x000fe40000011611 */
[----:B------:R-:W-:Y:S02]  /*17e0*/  IADD3 R14, PT, PT, R25, R14, R23 ;  /* 0x0000000e190e7210 */ /* 0x000fe40007ffe017 */
[----:B------:R-:W-:Y:S02]  /*17f0*/  LOP3.LUT R23, R22, 0x1, RZ, 0xc0, !PT ;  /* 0x0000000116177812 */ /* 0x000fe400078ec0ff */
[----:B------:R-:W-:-:S03]  /*1800*/  SHF.R.U32.HI R25, RZ, 0xc, R9 ;  /* 0x0000000cff197819 */ /* 0x000fc60000011609 */
[----:B------:R-:W-:Y:S01]  /*1810*/  IMAD.IADD R14, R14, 0x1, R23 ;  /* 0x000000010e0e7824 */ /* 0x000fe200078e0217 */
[----:B------:R-:W-:Y:S02]  /*1820*/  SHF.R.U32.HI R23, RZ, 0xc, R0 ;  /* 0x0000000cff177819 */ /* 0x000fe40000011600 */
[----:B------:R-:W-:Y:S02]  /*1830*/  LOP3.LUT R25, R25, 0x1, RZ, 0xc0, !PT ;  /* 0x0000000119197812 */ /* 0x000fe400078ec0ff */
[----:B------:R-:W-:Y:S02]  /*1840*/  ISETP.NE.AND P1, PT, R14, 0x3, PT ;  /* 0x000000030e00780c */ /* 0x000fe40003f25270 */
[----:B------:R-:W-:-:S11]  /*1850*/  LOP3.LUT R23, R23, 0x1, RZ, 0xc0, !PT ;  /* 0x0000000117177812 */ /* 0x000fd600078ec0ff */
[----:B------:R-:W-:Y:S02]  /*1860*/  @P1 SHF.R.U64 R22, R28, 0xb, R29 ;  /* 0x0000000b1c161819 */ /* 0x000fe4000000121d */
[----:B------:R-:W-:Y:S01]  /*1870*/  @P1 ISETP.NE.AND P2, PT, R14, 0x2, PT ;  /* 0x000000020e00180c */ /* 0x000fe20003f45270 */
[----:B------:R-:W-:Y:S01]  /*1880*/  IMAD.MOV.U32 R14, RZ, RZ, 0x800 ;  /* 0x00000800ff0e7424 */ /* 0x000fe200078e00ff */
[----:B------:R-:W-:-:S04]  /*1890*/  @P1 LOP3.LUT R22, R22, 0x1, RZ, 0xc0, !PT ;  /* 0x0000000116161812 */ /* 0x000fc800078ec0ff */
[----:B------:R-:W-:Y:S02]  /*18a0*/  @P1 ISETP.NE.U32.AND P0, PT, R22, 0x1, PT ;  /* 0x000000011600180c */ /* 0x000fe40003f05070 */
[----:B------:R-:W-:Y:S02]  /*18b0*/  SHF.R.U32.HI R22, RZ, 0xd, R2 ;  /* 0x0000000dff167819 */ /* 0x000fe40000011602 */
[----:B------:R-:W-:Y:S02]  /*18c0*/  @P1 ISETP.NE.U32.AND.EX P0, PT, RZ, RZ, PT, P0 ;  /* 0x000000ffff00120c */ /* 0x000fe40003f05100 */
[----:B------:R-:W-:-:S04]  /*18d0*/  LOP3.LUT R22, R22, 0x1, RZ, 0xc0, !PT ;  /* 0x0000000116167812 */ /* 0x000fc800078ec0ff */
[----:B------:R-:W-:Y:S02]  /*18e0*/  IADD3 R13, PT, PT, R23, R22, R13 ;  /* 0x00000016170d7210 */ /* 0x000fe40007ffe00d */
[----:B------:R-:W-:-:S04]  /*18f0*/  @P1 SEL R23, RZ, 0x800, P2 ;  /* 0x00000800ff171807 */ /* 0x000fc80001000000 */
[----:B------:R-:W-:Y:S02]  /*1900*/  @P1 SEL R14, R23, RZ, !P0 ;  /* 0x000000ff170e1207 */ /* 0x000fe40004000000 */
[----:B------:R-:W-:-:S04]  /*1910*/  SHF.R.U32.HI R23, RZ, 0xd, R28 ;  /* 0x0000000dff177819 */ /* 0x000fc8000001161c */
[----:B------:R-:W-:Y:S02]  /*1920*/  LOP3.LUT R24, R23, 0x1, RZ, 0xc0, !PT ;  /* 0x0000000117187812 */ /* 0x000fe400078ec0ff */
        /* <DEDUP_REMOVED lines=15> */
[----:B------:R-:W-:Y:S02]  /*1a20*/  @P1 ISETP.NE.AND P2, PT, R23, 0x2, PT ;  /* 0x000000021700180c */ /* 0x000fe40003f45270 */
[----:B------:R-:W-:Y:S02]  /*1a30*/  @P1 LOP3.LUT R13, R13, 0x1, RZ, 0xc0, !PT ;  /* 0x000000010d0d1812 */ /* 0x000fe400078ec0ff */
[----:B------:R-:W-:Y:S02]  /*1a40*/  SHF.R.U32.HI R23, RZ, 0xd, R9 ;  /* 0x0000000dff177819 */ /* 0x000fe40000011609 */
[----:B------:R-:W-:Y:S02]  /*1a50*/  @P1 ISETP.NE.U32.AND P0, PT, R13, 0x1, PT ;  /* 0x000000010d00180c */ /* 0x000fe40003f05070 */
[----:B------:R-:W-:-:S02]  /*1a60*/  SHF.R.U32.HI R13, RZ, 0xe, R2 ;  /* 0x0000000eff0d7819 */ /* 0x000fc40000011602 */
[----:B------:R-:W-:Y:S02]  /*1a70*/  @P1 ISETP.NE.U32.AND.EX P0, PT, RZ, RZ, PT, P0 ;  /* 0x000000ffff00120c */ /* 0x000fe40003f05100 */
[----:B------:R-:W-:Y:S02]  /*1a80*/  LOP3.LUT R13, R13, 0x1, RZ, 0xc0, !PT ;  /* 0x000000010d0d7812 */ /* 0x000fe400078ec0ff */
[----:B------:R-:W-:Y:S02]  /*1a90*/  LOP3.LUT R23, R23, 0x1, RZ, 0xc0, !PT ;  /* 0x0000000117177812 */ /* 0x000fe400078ec0ff */
[----:B------:R-:W-:Y:S02]  /*1aa0*/  IADD3 R22, PT, PT, R24, R13, R22 ;  /* 0x0000000d18167210 */ /* 0x000fe40007ffe016 */
[----:B------:R-:W-:Y:S01]  /*1ab0*/  LOP3.LUT R24, R10, R21, RZ, 0xfc, !PT ;  /* 0x000000150a187212 */ /* 0x000fe200078efcff */
[----:B------:R-:W-:Y:S01]  /*1ac0*/  IMAD.MOV.U32 R10, RZ, RZ, 0x1000 ;  /* 0x00001000ff0a7424 */ /* 0x000fe200078e00ff */
[----:B------:R-:W-:-:S02]  /*1ad0*/  @P1 SEL R21, RZ, 0x1000, P2 ;  /* 0x00001000ff151807 */ /* 0x000fc40001000000 */
[----:B------:R-:W-:Y:S01]  /*1ae0*/  LOP3.LUT R24, R7, R24, RZ, 0xfc, !PT ;  /* 0x0000001807187212 */ /* 0x000fe200078efcff */
        /* <DEDUP_REMOVED lines=25> */
[----:B------:R-:W-:Y:S02]  /*1c80*/  IADD3 R13, PT, PT, R23, R22, R13 ;  /* 0x00000016170d7210 */ /* 0x000fe40007ffe00d */
[----:B------:R-:W-:Y:S02]  /*1c90*/  SHF.R.U32.HI R21, RZ, 0xf, R28 ;  /* 0x0000000fff157819 */ /* 0x000fe4000001161c */
[----:B------:R-:W-:-:S02]  /*1ca0*/  SHF.R.U32.HI R23, RZ, 0xe, R9 ;  /* 0x0000000eff177819 */ /* 0x000fc40000011609 */
[----:B------:R-:W-:Y:S02]  /*1cb0*/  LOP3.LUT R26, R21, 0x1, RZ, 0xc0, !PT ;  /* 0x00000001151a7812 */ /* 0x000fe400078ec0ff */
[----:B------:R-:W-:Y:S02]  /*1cc0*/  LOP3.LUT R23, R23, 0x1, RZ, 0xc0, !PT ;  /* 0x0000000117177812 */ /* 0x000fe400078ec0ff */
[----:B------:R-:W-:Y:S02]  /*1cd0*/  SHF.R.U32.HI R21, RZ, 0xe, R8 ;  /* 0x0000000eff157819 */ /* 0x000fe40000011608 */
[----:B------:R-:W-:Y:S02]  /*1ce0*/  IADD3 R13, PT, PT, R23, R13, R26 ;  /* 0x0000000d170d7210 */ /* 0x000fe40007ffe01a */
[----:B------:R-:W-:Y:S02]  /*1cf0*/  SHF.R.U32.HI R23, RZ, 0xe, R4 ;  /* 0x0000000eff177819 */ /* 0x000fe40000011604 */
[----:B------:R-:W-:-:S02]  /*1d00*/  LOP3.LUT R26, R21, 0x1, RZ, 0xc0, !PT ;  /* 0x00000001151a7812 */ /* 0x000fc400078ec0ff */
[----:B------:R-:W-:Y:S02]  /*1d10*/  LOP3.LUT R23, R23, 0x1, RZ, 0xc0, !PT ;  /* 0x0000000117177812 */ /* 0x000fe400078ec0ff */
[----:B------:R-:W-:Y:S02]  /*1d20*/  SHF.R.U32.HI R21, RZ, 0xe, R17 ;  /* 0x0000000eff157819 */ /* 0x000fe40000011611 */
[----:B------:R-:W-:Y:S02]  /*1d30*/  IADD3 R13, PT, PT, R23, R13, R26 ;  /* 0x0000000d170d7210 */ /* 0x000fe40007ffe01a */
[----:B------:R-:W-:Y:S02]  /*1d40*/  LOP3.LUT R26, R21, 0x1, RZ, 0xc0, !PT ;  /* 0x00000001151a7812 */ /* 0x000fe400078ec0ff */
[----:B------:R-:W-:-:S03]  /*1d50*/  SHF.R.U32.HI R23, RZ, 0xf, R0 ;  /* 0x0000000fff177819 */ /* 0x000fc60000011600 */
[----:B------:R-:W-:Y:S01]  /*1d60*/  IMAD.IADD R21, R13, 0x1, R26 ;  /* 0x000000010d157824 */ /* 0x000fe200078e021a */
[----:B------:R-:W-:-:S04]  /*1d70*/  LOP3.LUT R23, R23, 0x1, RZ, 0xc0, !PT ;  /* 0x0000000117177812 */ /* 0x000fc800078ec0ff */
[----:B------:R-:W-:-:S13]  /*1d80*/  ISETP.NE.AND P1, PT, R21, 0x3, PT ;  /* 0x000000031500780c */ /* 0x000fda0003f25270 */
[----:B------:R-:W-:Y:S02]  /*1d90*/  @P1 SHF.R.U64 R13, R28, 0xe, R29 ;  /* 0x0000000e1c0d1819 */ /* 0x000fe4000000121d */
[----:B------:R-:W-:Y:S02]  /*1da0*/  @P1 ISETP.NE.AND P2, PT, R21, 0x2, PT ;  /* 0x000000021500180c */ /* 0x000fe40003f45270 */
[----:B------:R-:W-:Y:S02]  /*1db0*/  @P1 LOP3.LUT R13, R13, 0x1, RZ, 0xc0, !PT ;  /* 0x000000010d0d1812 */ /* 0x000fe400078ec0ff */
[----:B------:R-:W-:Y:S01]  /*1dc0*/  LOP3.LUT R21, R15, R24, RZ, 0xfc, !PT ;  /* 0x000000180f157212 */ /* 0x000fe200078efcff */
[----:B------:R-:W-:Y:S01]  /*1dd0*/  IMAD.MOV.U32 R15, RZ, RZ, 0x4000 ;  /* 0x00004000ff0f7424 */ /* 0x000fe200078e00ff */
[----:B------:R-:W-:Y:S02]  /*1de0*/  @P1 ISETP.NE.U32.AND P0, PT, R13, 0x1, PT ;  /* 0x000000010d00180c */ /* 0x000fe40003f05070 */
[----:B------:R-:W-:-:S02]  /*1df0*/  SHF.R.U32.HI R13, RZ, 0x10, R2 ;  /* 0x00000010ff0d7819 */ /* 0x000fc40000011602 */
[----:B------:R-:W-:Y:S02]  /*1e00*/  @P1 ISETP.NE.U32.AND.EX P0, PT, RZ, RZ, PT, P0 ;  /* 0x000000ffff00120c */ /* 0x000fe40003f05100 */
[----:B------:R-:W-:Y:S02]  /*1e10*/  LOP3.LUT R13, R13, 0x1, RZ, 0xc0, !PT ;  /* 0x000000010d0d7812 */ /* 0x000fe400078ec0ff */
[----:B------:R-:W-:Y:S02]  /*1e20*/  SHF.R.U32.HI R24, RZ, 0xf, R9 ;  /* 0x0000000fff187819 */ /* 0x000fe40000011609 */
[----:B------:R-:W-:Y:S02]  /*1e30*/  IADD3 R22, PT, PT, R23, R13, R22 ;  /* 0x0000000d17167210 */ /* 0x000fe40007ffe016 */
[----:B------:R-:W-:Y:S02]  /*1e40*/  @P1 SEL R23, RZ, 0x4000, P2 ;  /* 0x00004000ff171807 */ /* 0x000fe40001000000 */
[----:B------:R-:W-:-:S02]  /*1e50*/  LOP3.LUT R24, R24, 0x1, RZ, 0xc0, !PT ;  /* 0x0000000118187812 */ /* 0x000fc400078ec0ff */
        /* <DEDUP_REMOVED lines=18> */
[----:B------:R-:W-:Y:S02]  /*1f80*/  LOP3.LUT R23, R20, R21, RZ, 0xfc, !PT ;  /* 0x0000001514177212 */ /* 0x000fe400078efcff */
[----:B------:R-:W-:Y:S02]  /*1f90*/  @P1 ISETP.NE.U32.AND P0, PT, R22, 0x1, PT ;  /* 0x000000011600180c */ /* 0x000fe40003f05070 */
[----:B------:R-:W-:-:S02]  /*1fa0*/  SHF.R.U32.HI R22, RZ, 0x11, R2 ;  /* 0x00000011ff167819 */ /* 0x000fc40000011602 */
[----:B------:R-:W-:Y:S02]  /*1fb0*/  @P1 ISETP.NE.U32.AND.EX P0, PT, RZ, RZ, PT, P0 ;  /* 0x000000ffff00120c */ /* 0x000fe40003f05100 */
[----:B------:R-:W-:Y:S02]  /*1fc0*/  LOP3.LUT R22, R22, 0x1, RZ, 0xc0, !PT ;  /* 0x0000000116167812 */ /* 0x000fe400078ec0ff */
[----:B------:R-:W-:Y:S02]  /*1fd0*/  @P1 SEL R20, RZ, 0x8000, P2 ;  /* 0x00008000ff141807 */ /* 0x000fe40001000000 */
[----:B------:R-:W-:Y:S01]  /*1fe0*/  IADD3 R24, PT, PT, R24, R22, R13 ;  /* 0x0000001618187210 */ /* 0x000fe20007ffe00d */
[----:B------:R-:W-:Y:S01]  /*1ff0*/  IMAD.MOV.U32 R13, RZ, RZ, 0x8000 ;  /* 0x00008000ff0d7424 */ /* 0x000fe200078e00ff */
[----:B------:R-:W-:Y:S02]  /*2000*/  @P1 SEL R13, R20, RZ, !P0 ;  /* 0x000000ff140d1207 */ /* 0x000fe40004000000 */
[----:B------:R-:W-:-:S04]  /*2010*/  SHF.R.U32.HI R20, RZ, 0x11, R28 ;  /* 0x00000011ff147819 */ /* 0x000fc8000001161c */
[----:B------:R-:W-:Y:S02]  /*2020*/  LOP3.LUT R21, R20, 0x1, RZ, 0xc0, !PT ;  /* 0x0000000114157812 */ /* 0x000fe400078ec0ff */
[----:B------:R-:W-:Y:S02]  /*2030*/  SHF.R.U32.HI R20, RZ, 0x10, R8 ;  /* 0x00000010ff147819 */ /* 0x000fe40000011608 */
[----:B------:R-:W-:Y:S02]  /*2040*/  IADD3 R21, PT, PT, R25, R24, R21 ;  /* 0x0000001819157210 */ /* 0x000fe40007ffe015 */
[----:B------:R-:W-:Y:S02]  /*2050*/  SHF.R.U32.HI R24, RZ, 0x10, R4 ;  /* 0x00000010ff187819 */ /* 0x000fe40000011604 */
[----:B------:R-:W-:Y:S02]  /*2060*/  LOP3.LUT R20, R20, 0x1, RZ, 0xc0, !PT ;  /* 0x0000000114147812 */ /* 0x000fe400078ec0ff */
[----:B------:R-:W-:-:S04]  /*2070*/  LOP3.LUT R24, R24, 0x1, RZ, 0xc0, !PT ;  /* 0x0000000118187812 */ /* 0x000fc800078ec0ff */
[----:B------:R-:W-:Y:S02]  /*2080*/  IADD3 R24, PT, PT, R24, R21, R20 ;  /* 0x0000001518187210 */ /* 0x000fe40007ffe014 */
[----:B------:R-:W-:-:S04]  /*2090*/  SHF.R.U32.HI R20, RZ, 0x10, R17 ;  /* 0x00000010ff147819 */ /* 0x000fc80000011611 */
[----:B------:R-:W-:-:S05]  /*20a0*/  LOP3.LUT R21, R20, 0x1, RZ, 0xc0, !PT ;  /* 0x0000000114157812 */ /* 0x000fca00078ec0ff */
[----:B------:R-:W-:Y:S01]  /*20b0*/  IMAD.IADD R24, R24, 0x1, R21 ;  /* 0x0000000118187824 */ /* 0x000fe200078e0215 */
[----:B------:R-:W-:-:S04]  /*20c0*/  SHF.R.U32.HI R21, RZ, 0x12, R2 ;  /* 0x00000012ff157819 */ /* 0x000fc80000011602 */
        /* <DEDUP_REMOVED lines=14> */
[----:B------:R-:W-:-:S04]  /*21b0*/  @P1 SEL R23, RZ, 0x10000, P2 ;  /* 0x00010000ff171807 */ /* 0x000fc80001000000 */
        /* <DEDUP_REMOVED lines=24> */
[----:B------:R-:W-:Y:S02]  /*2340*/  @P1 SEL R22, RZ, 0x20000, P2 ;  /* 0x00020000ff161807 */ /* 0x000fe40001000000 */
[----:B------:R-:W-:Y:S02]  /*2350*/  IADD3 R21, PT, PT, R24, R20, R21 ;  /* 0x0000001418157210 */ /* 0x000fe40007ffe015 */
[----:B------:R-:W-:Y:S02]  /*2360*/  @P1 SEL R19, R22, RZ, !P0 ;  /* 0x000000ff16131207 */ /* 0x000fe40004000000 */
[----:B------:R-:W-:-:S02]  /*2370*/  SHF.R.U32.HI R22, RZ, 0x13, R28 ;  /* 0x00000013ff167819 */ /* 0x000fc4000001161c */
[----:B------:R-:W-:Y:S02]  /*2380*/  SHF.R.U32.HI R24, RZ, 0x12, R9 ;  /* 0x00000012ff187819 */ /* 0x000fe40000011609 */
[----:B------:R-:W-:Y:S02]  /*2390*/  LOP3.LUT R22, R22, 0x1, RZ, 0xc0, !PT ;  /* 0x0000000116167812 */ /* 0x000fe400078ec0ff */
[----:B------:R-:W-:Y:S02]  /*23a0*/  LOP3.LUT R24, R24, 0x1, RZ, 0xc0, !PT ;  /* 0x0000000118187812 */ /* 0x000fe400078ec0ff */
[----:B------:R-:W-:Y:S01]  /*23b0*/  LOP3.LUT R23, R14, R23, RZ, 0xfc, !PT ;  /* 0x000000170e177212 */ /* 0x000fe200078efcff */
[----:B------:R-:W-:Y:S01]  /*23c0*/  IMAD.MOV.U32 R14, RZ, RZ, 0x40000 ;  /* 0x00040000ff0e7424 */ /* 0x000fe200078e00ff */
[----:B------:R-:W-:Y:S02]  /*23d0*/  IADD3 R21, PT, PT, R24, R21, R22 ;  /* 0x0000001518157210 */ /* 0x000fe40007ffe016 */
[----:B------:R-:W-:-:S02]  /*23e0*/  SHF.R.U32.HI R24, RZ, 0x12, R4 ;  /* 0x00000012ff187819 */ /* 0x000fc40000011604 */
        /* <DEDUP_REMOVED lines=34> */
[----:B------:R-:W-:Y:S02]  /*2610*/  LOP3.LUT R24, R24, 0x1, RZ, 0xc0, !PT ;  /* 0x0000000118187812 */ /* 0x000fe400078ec0ff */
[----:B------:R-:W-:Y:S02]  /*2620*/  SHF.R.U32.HI R25, RZ, 0x14, R9 ;  /* 0x00000014ff197819 */ /* 0x000fe40000011609 */
[----:B------:R-:W-:Y:S02]  /*2630*/  ISETP.NE.AND P1, PT, R22, 0x3, PT ;  /* 0x000000031600780c */ /* 0x000fe40003f25270 */
[----:B------:R-:W-:-:S11]  /*2640*/  LOP3.LUT R25, R25, 0x1, RZ, 0xc0, !PT ;  /* 0x0000000119197812 */ /* 0x000fd600078ec0ff */
        /* <DEDUP_REMOVED lines=8> */
[----:B------:R-:W-:Y:S02]  /*26d0*/  @P1 SEL R23, RZ, 0x80000, P2 ;  /* 0x00080000ff171807 */ /* 0x000fe40001000000 */
[----:B------:R-:W-:Y:S02]  /*26e0*/  LOP3.LUT R20, R20, 0x1, RZ, 0xc0, !PT ;  /* 0x0000000114147812 */ /* 0x000fe400078ec0ff */
[----:B------:R-:W-:Y:S02]  /*26f0*/  @P1 SEL R10, R23, RZ, !P0 ;  /* 0x000000ff170a1207 */ /* 0x000fe40004000000 */
[----:B------:R-:W-:Y:S02]  /*2700*/  SHF.R.U32.HI R23, RZ, 0x15, R28 ;  /* 0x00000015ff177819 */ /* 0x000fe4000001161c */
[----:B------:R-:W-:-:S02]  /*2710*/  IADD3 R21, PT, PT, R24, R20, R21 ;  /* 0x0000001418157210 */ /* 0x000fc40007ffe015 */
[----:B------:R-:W-:Y:S02]  /*2720*/  LOP3.LUT R24, R23, 0x1, RZ, 0xc0, !PT ;  /* 0x0000000117187812 */ /* 0x000fe400078ec0ff */
[----:B------:R-:W-:Y:S02]  /*2730*/  SHF.R.U32.HI R23, RZ, 0x14, R8 ;  /* 0x00000014ff177819 */ /* 0x000fe40000011608 */
[----:B------:R-:W-:Y:S02]  /*2740*/  IADD3 R21, PT, PT, R25, R21, R24 ;  /* 0x0000001519157210 */ /* 0x000fe40007ffe018 */
[----:B------:R-:W-:Y:S02]  /*2750*/  SHF.R.U32.HI R24, RZ, 0x14, R4 ;  /* 0x00000014ff187819 */ /* 0x000fe40000011604 */
[----:B------:R-:W-:Y:S01]  /*2760*/  LOP3.LUT R22, R7, R22, RZ, 0xfc, !PT ;  /* 0x0000001607167212 */ /* 0x000fe200078efcff */
[----:B------:R-:W-:Y:S01]  /*2770*/  IMAD.MOV.U32 R7, RZ, RZ, 0x100000 ;  /* 0x00100000ff077424 */ /* 0x000fe200078e00ff */
[----:B------:R-:W-:-:S02]  /*2780*/  LOP3.LUT R25, R24, 0x1, RZ, 0xc0, !PT ;  /* 0x0000000118197812 */ /* 0x000fc400078ec0ff */
[----:B------:R-:W-:Y:S02]  /*2790*/  LOP3.LUT R24, R23, 0x1, RZ, 0xc0, !PT ;  /* 0x0000000117187812 */ /* 0x000fe400078ec0ff */
[----:B------:R-:W-:Y:S02]  /*27a0*/  SHF.R.U32.HI R23, RZ, 0x14, R17 ;  /* 0x00000014ff177819 */ /* 0x000fe40000011611 */
[----:B------:R-:W-:Y:S02]  /*27b0*/  IADD3 R21, PT, PT, R25, R21, R24 ;  /* 0x0000001519157210 */ /* 0x000fe40007ffe018 */
[----:B------:R-:W-:Y:S02]  /*27c0*/  LOP3.LUT R24, R23, 0x1, RZ, 0xc0, !PT ;  /* 0x0000000117187812 */ /* 0x000fe400078ec0ff */
[----:B------:R-:W-:Y:S01]  /*27d0*/  LOP3.LUT R22, R15, R22, RZ, 0xfc, !PT ;  /* 0x000000160f167212 */ /* 0x000fe200078efcff */
[----:B------:R-:W-:Y:S01]  /*27e0*/  IMAD.MOV.U32 R15, RZ, RZ, 0x200000 ;  /* 0x00200000ff0f7424 */ /* 0x000fe200078e00ff */
[----:B------:R-:W-:Y:S01]  /*27f0*/  SHF.R.U32.HI R25, RZ, 0x16, R9 ;  /* 0x00000016ff197819 */ /* 0x000fe20000011609 */
[----:B------:R-:W-:Y:S01]  /*2800*/  IMAD.IADD R23, R21, 0x1, R24 ;  /* 0x0000000115177824 */ /* 0x000fe200078e0218 */
[----:B------:R-:W-:-:S02]  /*2810*/  SHF.R.U32.HI R24, RZ, 0x15, R0 ;  /* 0x00000015ff187819 */ /* 0x000fc40000011600 */
[----:B------:R-:W-:Y:S02]  /*2820*/  LOP3.LUT R25, R25, 0x1, RZ, 0xc0, !PT ;  /* 0x0000000119197812 */ /* 0x000fe400078ec0ff */
[----:B------:R-:W-:Y:S02]  /*2830*/  ISETP.NE.AND P1, PT, R23, 0x3, PT ;  /* 0x000000031700780c */ /* 0x000fe40003f25270 */
[----:B------:R-:W-:-:S11]  /*2840*/  LOP3.LUT R24, R24, 0x1, RZ, 0xc0, !PT ;  /* 0x0000000118187812 */ /* 0x000fd600078ec0ff */
        /* <DEDUP_REMOVED lines=66> */
[----:B------:R-:W-:Y:S02]  /*2c70*/  SHF.R.U32.HI R22, RZ, 0x17, R8 ;  /* 0x00000017ff167819 */ /* 0x000fe40000011608 */
[----:B------:R-:W-:Y:S02]  /*2c80*/  IADD3 R20, PT, PT, R24, R20, R25 ;  /* 0x0000001418147210 */ /* 0x000fe40007ffe019 */
[----:B------:R-:W-:-:S02]  /*2c90*/  SHF.R.U32.HI R24, RZ, 0x17, R4 ;  /* 0x00000017ff187819 */ /* 0x000fc40000011604 */
[----:B------:R-:W-:Y:S02]  /*2ca0*/  LOP3.LUT R25, R22, 0x1, RZ, 0xc0, !PT ;  /* 0x0000000116197812 */ /* 0x000fe400078ec0ff */
        /* <DEDUP_REMOVED lines=27> */
[----:B------:R-:W-:Y:S02]  /*2e60*/  LOP3.LUT R19, R19, R22, RZ, 0xfc, !PT ;  /* 0x0000001613137212 */ /* 0x000fe400078efcff */
[----:B------:R-:W-:-:S02]  /*2e70*/  LOP3.LUT R25, R24, 0x1, RZ, 0xc0, !PT ;  /* 0x0000000118197812 */ /* 0x000fc400078ec0ff */
        /* <DEDUP_REMOVED lines=9> */
[----:B------:R-:W-:Y:S01]  /*2f10*/  @P1 ISETP.NE.AND P2, PT, R21, 0x2, PT ;  /* 0x000000021500180c */ /* 0x000fe20003f45270 */
[----:B------:R-:W-:Y:S01]  /*2f20*/  IMAD.MOV.U32 R21, RZ, RZ, 0x1000000 ;  /* 0x01000000ff157424 */ /* 0x000fe200078e00ff */
        /* <DEDUP_REMOVED lines=19> */
[----:B------:R-:W-:Y:S02]  /*3060*/  SHF.R.U32.HI R20, RZ, 0x19, R17 ;  /* 0x00000019ff147819 */ /* 0x000fe40000011611 */
[----:B------:R-:W-:Y:S02]  /*3070*/  LOP3.LUT R22, R22, 0x1, RZ, 0xc0, !PT ;  /* 0x0000000116167812 */ /* 0x000fe400078ec0ff */
        /* <DEDUP_REMOVED lines=46> */
[----:B------:R-:W-:Y:S02]  /*3360*/  LOP3.LUT R20, R7, R20, RZ, 0xfc, !PT ;  /* 0x0000001407147212 */ /* 0x000fe400078efcff */
        /* <DEDUP_REMOVED lines=36> */
[----:B------:R-:W-:-:S02]  /*35b0*/  SHF.R.U32.HI R7, RZ, 0x1e, R2 ;  /* 0x0000001eff077819 */ /* 0x000fc40000011602 */
[----:B------:R-:W-:Y:S01]  /*35c0*/  SHF.R.U32.HI R25, RZ, 0x1e, R0 ;  /* 0x0000001eff197819 */ /* 0x000fe20000011600 */
[----:B------:R-:W-:Y:S01]  /*35d0*/  IMAD.IADD R23, R23, 0x1, R24 ;  /* 0x0000000117177824 */ /* 0x000fe200078e0218 */
[----:B------:R-:W-:Y:S02]  /*35e0*/  LOP3.LUT R7, R7, 0x1, RZ, 0xc0, !PT ;  /* 0x0000000107077812 */ /* 0x000fe400078ec0ff */
[----:B------:R-:W-:Y:S02]  /*35f0*/  LOP3.LUT R25, R25, 0x1, RZ, 0xc0, !PT ;  /* 0x0000000119197812 */ /* 0x000fe400078ec0ff */
[----:B------:R-:W-:-:S13]  /*3600*/  ISETP.NE.AND P2, PT, R23, 0x3, PT ;  /* 0x000000031700780c */ /* 0x000fda0003f45270 */
[----:B------:R-:W-:Y:S02]  /*3610*/  @P2 ISETP.NE.AND P0, PT, R23, 0x2, PT ;  /* 0x000000021700280c */ /* 0x000fe40003f05270 */
[----:B------:R-:W-:Y:S02]  /*3620*/  SHF.R.U32.HI R23, RZ, 0x1d, R0 ;  /* 0x0000001dff177819 */ /* 0x000fe40000011600 */
[----:B------:R-:W-:Y:S02]  /*3630*/  @P2 SHF.R.U64 R24, R28, 0x1c, R29 ;  /* 0x0000001c1c182819 */ /* 0x000fe4000000121d */
[----:B------:R-:W-:Y:S02]  /*3640*/  LOP3.LUT R23, R23, 0x1, RZ, 0xc0, !PT ;  /* 0x0000000117177812 */ /* 0x000fe400078ec0ff */
[----:B------:R-:W-:Y:S02]  /*3650*/  @P2 LOP3.LUT R24, R24, 0x1, RZ, 0xc0, !PT ;  /* 0x0000000118182812 */ /* 0x000fe400078ec0ff */
[----:B------:R-:W-:-:S02]  /*3660*/  IADD3 R23, PT, PT, R23, R7, R22 ;  /* 0x0000000717177210 */ /* 0x000fc40007ffe016 */
[----:B------:R-:W-:Y:S02]  /*3670*/  @P2 ISETP.NE.U32.AND P1, PT, R24, 0x1, PT ;  /* 0x000000011800280c */ /* 0x000fe40003f25070 */
[----:B------:R-:W-:Y:S02]  /*3680*/  SHF.R.U32.HI R22, RZ, 0x1e, R28 ;  /* 0x0000001eff167819 */ /* 0x000fe4000001161c */
[----:B------:R-:W-:Y:S02]  /*3690*/  SHF.R.U32.HI R24, RZ, 0x1d, R9 ;  /* 0x0000001dff187819 */ /* 0x000fe40000011609 */
[----:B------:R-:W-:Y:S02]  /*36a0*/  LOP3.LUT R22, R22, 0x1, RZ, 0xc0, !PT ;  /* 0x0000000116167812 */ /* 0x000fe400078ec0ff */
[----:B------:R-:W-:Y:S02]  /*36b0*/  LOP3.LUT R24, R24, 0x1, RZ, 0xc0, !PT ;  /* 0x0000000118187812 */ /* 0x000fe400078ec0ff */
[----:B------:R-:W-:-:S02]  /*36c0*/  @P2 ISETP.NE.U32.AND.EX P1, PT, RZ, RZ, PT, P1 ;  /* 0x000000ffff00220c */ /* 0x000fc40003f25110 */
[----:B------:R-:W-:Y:S02]  /*36d0*/  IADD3 R22, PT, PT, R24, R23, R22 ;  /* 0x0000001718167210 */ /* 0x000fe40007ffe016 */
[----:B------:R-:W-:Y:S02]  /*36e0*/  SHF.R.U32.HI R24, RZ, 0x1d, R4 ;  /* 0x0000001dff187819 */ /* 0x000fe40000011604 */
[----:B------:R-:W-:Y:S02]  /*36f0*/  SHF.R.U32.HI R23, RZ, 0x1d, R8 ;  /* 0x0000001dff177819 */ /* 0x000fe40000011608 */
[----:B------:R-:W-:Y:S02]  /*3700*/  LOP3.LUT R24, R24, 0x1, RZ, 0xc0, !PT ;  /* 0x0000000118187812 */ /* 0x000fe400078ec0ff */
[----:B------:R-:W-:-:S04]  /*3710*/  LOP3.LUT R23, R23, 0x1, RZ, 0xc0, !PT ;  /* 0x0000000117177812 */ /* 0x000fc800078ec0ff */
[----:B------:R-:W-:Y:S02]  /*3720*/  IADD3 R22, PT, PT, R24, R22, R23 ;  /* 0x0000001618167210 */ /* 0x000fe40007ffe017 */
[----:B------:R-:W-:Y:S02]  /*3730*/  SHF.R.U32.HI R23, RZ, 0x1d, R17 ;  /* 0x0000001dff177819 */ /* 0x000fe40000011611 */
[----:B------:R-:W-:Y:S02]  /*3740*/  LEA.HI R24, R2, R7, RZ, 0x1 ;  /* 0x0000000702187211 */ /* 0x000fe400078f08ff */
[----:B------:R-:W-:-:S03]  /*3750*/  LOP3.LUT R7, R23, 0x1, RZ, 0xc0, !PT ;  /* 0x0000000117077812 */ /* 0x000fc600078ec0ff */
[----:B------:R-:W-:Y:S01]  /*3760*/  IMAD.IADD R23, R24, 0x1, R25 ;  /* 0x0000000118177824 */ /* 0x000fe200078e0219 */
[----:B------:R-:W-:Y:S01]  /*3770*/  SHF.R.U32.HI R24, RZ, 0x1e, R8 ;  /* 0x0000001eff187819 */ /* 0x000fe20000011608 */
[----:B------:R-:W-:Y:S01]  /*3780*/  IMAD.IADD R7, R22, 0x1, R7 ;  /* 0x0000000116077824 */ /* 0x000fe200078e0207 */
[----:B------:R-:W-:Y:S02]  /*3790*/  SHF.R.U32.HI R22, RZ, 0x1e, R9 ;  /* 0x0000001eff167819 */ /* 0x000fe40000011609 */
[----:B------:R-:W-:Y:S02]  /*37a0*/  LOP3.LUT R24, R24, 0x1, RZ, 0xc0, !PT ;  /* 0x0000000118187812 */ /* 0x000fe400078ec0ff */
[----:B------:R-:W-:Y:S02]  /*37b0*/  LOP3.LUT R22, R22, 0x1, RZ, 0xc0, !PT ;  /* 0x0000000116167812 */ /* 0x000fe400078ec0ff */
[----:B------:R-:W-:Y:S02]  /*37c0*/  LEA.HI R23, R28, R23, RZ, 0x1 ;  /* 0x000000171c177211 */ /* 0x000fe400078f08ff */
[----:B------:R-:W-:-:S02]  /*37d0*/  ISETP.NE.AND P4, PT, R7, 0x3, PT ;  /* 0x000000030700780c */ /* 0x000fc40003f85270 */
[----:B------:R-:W-:Y:S02]  /*37e0*/  IADD3 R22, PT, PT, R24, R23, R22 ;  /* 0x0000001718167210 */ /* 0x000fe40007ffe016 */
[----:B------:R-:W-:Y:S02]  /*37f0*/  SHF.R.U32.HI R23, RZ, 0x1e, R4 ;  /* 0x0000001eff177819 */ /* 0x000fe40000011604 */
[----:B------:R-:W-:Y:S02]  /*3800*/  SHF.R.U32.HI R24, RZ, 0x1e, R17 ;  /* 0x0000001eff187819 */ /* 0x000fe40000011611 */
[----:B------:R-:W-:Y:S02]  /*3810*/  LOP3.LUT R23, R23, 0x1, RZ, 0xc0, !PT ;  /* 0x0000000117177812 */ /* 0x000fe400078ec0ff */
[----:B------:R-:W-:-:S04]  /*3820*/  LOP3.LUT R24, R24, 0x1, RZ, 0xc0, !PT ;  /* 0x0000000118187812 */ /* 0x000fc800078ec0ff */
[----:B------:R-:W-:Y:S02]  /*3830*/  IADD3 R22, PT, PT, R24, R22, R23 ;  /* 0x0000001618167210 */ /* 0x000fe40007ffe017 */
[----:B------:R-:W-:Y:S02]  /*3840*/  LOP3.LUT R23, R3, 0x1, RZ, 0xc0, !PT ;  /* 0x0000000103177812 */ /* 0x000fe400078ec0ff */
[----:B------:R-:W-:Y:S02]  /*3850*/  ISETP.NE.AND P3, PT, R22, 0x3, PT ;  /* 0x000000031600780c */ /* 0x000fe40003f65270 */
[----:B------:R-:W-:-:S04]  /*3860*/  LEA.HI R25, R2, R23, RZ, 0x1 ;  /* 0x0000001702197211 */ /* 0x000fc800078f08ff */
[----:B------:R-:W-:Y:S02]  /*3870*/  LEA.HI R25, R0, R25, RZ, 0x1 ;  /* 0x0000001900197211 */ /* 0x000fe400078f08ff */
[----:B------:R-:W-:-:S05]  /*3880*/  LOP3.LUT R0, R29, 0x1, RZ, 0xc0, !PT ;  /* 0x000000011d007812 */ /* 0x000fca00078ec0ff */
[----:B------:R-:W-:Y:S01]  /*3890*/  IMAD.IADD R24, R25, 0x1, R0 ;  /* 0x0000000119187824 */ /* 0x000fe200078e0200 */
[----:B------:R-:W-:Y:S02]  /*38a0*/  @P3 ISETP.NE.AND P5, PT, R22, 0x2, PT ;  /* 0x000000021600380c */ /* 0x000fe40003fa5270 */
[--C-:B------:R-:W-:Y:S02]  /*38b0*/  SHF.R.U32.HI R22, RZ, 0x1, R3.reuse ;  /* 0x00000001ff167819 */ /* 0x100fe40000011603 */
[----:B------:R-:W-:Y:S02]  /*38c0*/  LEA.HI R9, R9, R24, RZ, 0x1 ;  /* 0x0000001809097211 */ /* 0x000fe400078f08ff */
[----:B------:R-:W-:Y:S02]  /*38d0*/  LOP3.LUT R24, R15, R20, RZ, 0xfc, !PT ;  /* 0x000000140f187212 */ /* 0x000fe400078efcff */
[----:B------:R-:W-:Y:S02]  /*38e0*/  LEA.HI R9, R8, R9, RZ, 0x1 ;  /* 0x0000000908097211 */ /* 0x000fe400078f08ff */
[----:B------:R-:W-:-:S02]  /*38f0*/  SHF.L.U64.HI R20, R2, 0x1, R3 ;  /* 0x0000000102147819 */ /* 0x000fc40000010203 */
[----:B------:R-:W-:Y:S02]  /*3900*/  LEA.HI R8, R4, R9, RZ, 0x1 ;  /* 0x0000000904087211 */ /* 0x000fe400078f08ff */
[----:B------:R-:W-:Y:S02]  /*3910*/  @P4 SHF.R.U64 R9, R28, 0x1d, R29 ;  /* 0x0000001d1c094819 */ /* 0x000fe4000000121d */
[----:B------:R-:W-:Y:S02]  /*3920*/  LEA.HI R17, R17, R8, RZ, 0x1 ;  /* 0x0000000811117211 */ /* 0x000fe400078f08ff */
[----:B------:R-:W-:Y:S02]  /*3930*/  @P4 LOP3.LUT R8, R9, 0x1, RZ, 0xc0, !PT ;  /* 0x0000000109084812 */ /* 0x000fe400078ec0ff */
[----:B------:R-:W-:Y:S02]  /*3940*/  LOP3.LUT R13, R13, R24, RZ, 0xfc, !PT ;  /* 0x000000180d0d7212 */ /* 0x000fe400078efcff */
[----:B------:R-:W-:-:S02]  /*3950*/  @P2 SEL R25, RZ, 0x10000000, P0 ;  /* 0x10000000ff192807 */ /* 0x000fc40000000000 */
[----:B------:R-:W-:Y:S02]  /*3960*/  @P4 ISETP.NE.U32.AND P0, PT, R8, 0x1, PT ;  /* 0x000000010800480c */ /* 0x000fe40003f05070 */
[----:B------:R-:W-:Y:S02]  /*3970*/  LOP3.LUT R22, R22, 0x1, RZ, 0xc0, !PT ;  /* 0x0000000116167812 */ /* 0x000fe400078ec0ff */
[----:B------:R-:W-:Y:S02]  /*3980*/  LOP3.LUT R2, R20, 0x1, RZ, 0xc0, !PT ;  /* 0x0000000114027812 */ /* 0x000fe400078ec0ff */
[--C-:B------:R-:W-:Y:S02]  /*3990*/  SHF.R.U32.HI R8, RZ, 0x1, R29.reuse ;  /* 0x00000001ff087819 */ /* 0x100fe4000001161d */
[----:B------:R-:W-:Y:S02]  /*39a0*/  LOP3.LUT R24, R12, R13, RZ, 0xfc, !PT ;  /* 0x0000000d0c187212 */ /* 0x000fe400078efcff */
[----:B------:R-:W-:-:S02]  /*39b0*/  SHF.L.U64.HI R15, R28, 0x1, R29 ;  /* 0x000000011c0f7819 */ /* 0x000fc4000001021d */
[----:B------:R-:W-:Y:S02]  /*39c0*/  SHF.R.U32.HI R12, RZ, 0x1, R5 ;  /* 0x00000001ff0c7819 */ /* 0x000fe40000011605 */
[----:B------:R-:W-:Y:S02]  /*39d0*/  IADD3 R9, PT, PT, R2, R22, R23 ;  /* 0x0000001602097210 */ /* 0x000fe40007ffe017 */
[----:B------:R-:W-:Y:S02]  /*39e0*/  LOP3.LUT R2, R8, 0x1, RZ, 0xc0, !PT ;  /* 0x0000000108027812 */ /* 0x000fe400078ec0ff */
[----:B------:R-:W-:Y:S02]  /*39f0*/  LOP3.LUT R8, R15, 0x1, RZ, 0xc0, !PT ;  /* 0x000000010f087812 */ /* 0x000fe400078ec0ff */
[----:B------:R-:W-:Y:S02]  /*3a00*/  LOP3.LUT R12, R12, UR4, RZ, 0xfc, !PT ;  /* 0x000000040c0c7c12 */ /* 0x000fe4000f8efcff */
[----:B------:R-:W-:Y:S01]  /*3a10*/  IADD3 R9, PT, PT, R8, R9, R2 ;  /* 0x0000000908097210 */ /* 0x000fe20007ffe002 */
[----:B------:R-:W-:Y:S01]  /*3a20*/  IMAD.MOV.U32 R8, RZ, RZ, 0x10000000 ;  /* 0x10000000ff087424 */ /* 0x000fe200078e00ff */
[----:B------:R-:W-:-:S02]  /*3a30*/  LOP3.LUT R13, R5, 0x1, RZ, 0xc0, !PT ;  /* 0x00000001050d7812 */ /* 0x000fc400078ec0ff */
[----:B------:R-:W-:Y:S02]  /*3a40*/  LOP3.LUT R26, R12, 0x1, RZ, 0xc0, !PT ;  /* 0x000000010c1a7812 */ /* 0x000fe400078ec0ff */
[----:B------:R-:W-:Y:S02]  /*3a50*/  @P2 SEL R8, R25, RZ, !P1 ;  /* 0x000000ff19082207 */ /* 0x000fe40004800000 */
[----:B------:R-:W-:Y:S02]  /*3a60*/  IADD3 R9, PT, PT, R13, R9, R26 ;  /* 0x000000090d097210 */ /* 0x000fe40007ffe01a */
[----:B------:R-:W-:Y:S02]  /*3a70*/  SHF.L.U64.HI R13, R4, 0x1, R5 ;  /* 0x00000001040d7819 */ /* 0x000fe40000010205 */
[----:B------:R-:W-:Y:S02]  /*3a80*/  SHF.R.U32.HI R23, RZ, 0x2, R3 ;  /* 0x00000002ff177819 */ /* 0x000fe40000011603 */
[----:B------:R-:W-:-:S02]  /*3a90*/  LOP3.LUT R4, R13, 0x1, RZ, 0xc0, !PT ;  /* 0x000000010d047812 */ /* 0x000fc400078ec0ff */
[----:B------:R-:W-:Y:S01]  /*3aa0*/  LOP3.LUT R25, R21, R24, RZ, 0xfc, !PT ;  /* 0x0000001815197212 */ /* 0x000fe200078efcff */
[----:B------:R-:W-:Y:S01]  /*3ab0*/  IMAD.MOV.U32 R24, RZ, RZ, 0x80000 ;  /* 0x00080000ff187424 */ /* 0x000fe200078e00ff */
[----:B------:R-:W-:Y:S01]  /*3ac0*/  LOP3.LUT R23, R23, 0x1, RZ, 0xc0, !PT ;  /* 0x0000000117177812 */ /* 0x000fe200078ec0ff */
[----:B------:R-:W-:Y:S01]  /*3ad0*/  IMAD.IADD R4, R9, 0x1, R4 ;  /* 0x0000000109047824 */ /* 0x000fe200078e0204 */
[----:B------:R-:W-:Y:S02]  /*3ae0*/  SHF.R.U32.HI R9, RZ, 0x1, R20 ;  /* 0x00000001ff097819 */ /* 0x000fe40000011614 */
[----:B------:R-:W-:Y:S02]  /*3af0*/  SHF.R.U32.HI R21, RZ, 0x1, R15 ;  /* 0x00000001ff157819 */ /* 0x000fe4000001160f */
[----:B------:R-:W-:Y:S02]  /*3b00*/  ISETP.NE.AND P2, PT, R4, 0x3, PT ;  /* 0x000000030400780c */ /* 0x000fe40003f45270 */
[----:B------:R-:W-:-:S02]  /*3b10*/  LOP3.LUT R9, R9, 0x1, RZ, 0xc0, !PT ;  /* 0x0000000109097812 */ /* 0x000fc400078ec0ff */
[----:B------:R-:W-:Y:S02]  /*3b20*/  LOP3.LUT R21, R21, 0x1, RZ, 0xc0, !PT ;  /* 0x0000000115157812 */ /* 0x000fe400078ec0ff */
[----:B------:R-:W-:Y:S01]  /*3b30*/  IADD3 R9, PT, PT, R9, R23, R22 ;  /* 0x0000001709097210 */ /* 0x000fe20007ffe016 */
[----:B------:R-:W-:Y:S01]  /*3b40*/  IMAD.MOV.U32 R22, RZ, RZ, 0x2 ;  /* 0x00000002ff167424 */ /* 0x000fe200078e00ff */
[----:B------:R-:W-:-:S05]  /*3b50*/  @P4 ISETP.NE.U32.AND.EX P0, PT, RZ, RZ, PT, P0 ;  /* 0x000000ffff00420c */ /* 0x000fca0003f05100 */
[----:B------:R-:W-:-:S04]  /*3b60*/  @P2 ISETP.NE.AND P1, PT, R4, 0x2, PT ;  /* 0x000000020400280c */ /* 0x000fc80003f25270 */
[----:B------:R-:W-:Y:S02]  /*3b70*/  @P2 SEL R4, RZ, 0x1, P1 ;  /* 0x00000001ff042807 */ /* 0x000fe40000800000 */
[----:B------:R-:W-:Y:S02]  /*3b80*/  @P2 ISETP.NE.U32.AND P1, PT, R0, 0x1, PT ;  /* 0x000000010000280c */ /* 0x000fe40003f25070 */
[----:B------:R-:W-:Y:S02]  /*3b90*/  SHF.R.U32.HI R0, RZ, 0x2, R29 ;  /* 0x00000002ff007819 */ /* 0x000fe4000001161d */
[----:B------:R-:W-:Y:S02]  /*3ba0*/  @P2 ISETP.NE.U32.AND.EX P1, PT, RZ, RZ, PT, P1 ;  /* 0x000000ffff00220c */ /* 0x000fe40003f25110 */
[----:B------:R-:W-:-:S04]  /*3bb0*/  LOP3.LUT R0, R0, 0x1, RZ, 0xc0, !PT ;  /* 0x0000000100007812 */ /* 0x000fc800078ec0ff */
[----:B------:R-:W-:Y:S02]  /*3bc0*/  IADD3 R21, PT, PT, R21, R9, R0 ;  /* 0x0000000915157210 */ /* 0x000fe40007ffe000 */
[----:B------:R-:W-:Y:S01]  /*3bd0*/  LOP3.LUT R9, R14, R25, RZ, 0xfc, !PT ;  /* 0x000000190e097212 */ /* 0x000fe200078efcff */
[----:B------:R-:W-:Y:S01]  /*3be0*/  IMAD.MOV.U32 R25, RZ, RZ, 0x1 ;  /* 0x00000001ff197424 */ /* 0x000fe200078e00ff */
[----:B------:R-:W-:Y:S01]  /*3bf0*/  @P2 SEL R25, R4, RZ, !P1 ;  /* 0x000000ff04192207 */ /* 0x000fe20004800000 */
[----:B------:R-:W-:Y:S01]  /*3c00*/  IMAD.MOV.U32 R4, RZ, RZ, RZ ;  /* 0x000000ffff047224 */ /* 0x000fe200078e00ff */
[----:B------:R-:W-:Y:S02]  /*3c10*/  SHF.R.U32.HI R14, RZ, 0x1, R5 ;  /* 0x00000001ff0e7819 */ /* 0x000fe40000011605 */
[----:B------:R-:W-:Y:S02]  /*3c20*/  LOP3.LUT R10, R10, R9, RZ, 0xfc, !PT ;  /* 0x000000090a0a7212 */ /* 0x000fe400078efcff */
[----:B------:R-:W-:Y:S01]  /*3c30*/  LOP3.LUT R25, R25, UR5, R4, 0xfe, !PT ;  /* 0x0000000519197c12 */ /* 0x000fe2000f8efe04 */
[----:B------:R-:W-:Y:S01]  /*3c40*/  UMOV UR5, URZ ;  /* 0x000000ff00057c82 */ /* 0x000fe20008000000 */
        /* <DEDUP_REMOVED lines=8> */
[----:B------:R-:W-:Y:S02]  /*3cd0*/  LOP3.LUT R19, R19, R10, RZ, 0xfc, !PT ;  /* 0x0000000a13137212 */ /* 0x000fe400078efcff */
[----:B------:R-:W-:Y:S01]  /*3ce0*/  SHF.R.U32.HI R10, RZ, 0x15, R5 ;  /* 0x00000015ff0a7819 */ /* 0x000fe20000011605 */
[----:B------:R-:W-:Y:S01]  /*3cf0*/  IMAD.IADD R4, R4, 0x1, R21 ;  /* 0x0000000104047824 */ /* 0x000fe200078e0215 */
[----:B------:R-:W-:Y:S02]  /*3d00*/  SHF.R.U32.HI R21, RZ, 0x2, R12 ;  /* 0x00000002ff157819 */ /* 0x000fe4000001160c */
[----:B------:R-:W-:Y:S02]  /*3d10*/  LOP3.LUT R10, R10, 0x1, RZ, 0xc0, !PT ;  /* 0x000000010a0a7812 */ /* 0x000fe400078ec0ff */
[----:B------:R-:W-:-:S02]  /*3d20*/  ISETP.NE.AND P2, PT, R4, 0x3, PT ;  /* 0x000000030400780c */ /* 0x000fc40003f45270 */
[----:B------:R-:W-:Y:S02]  /*3d30*/  LOP3.LUT R21, R21, 0x1, RZ, 0xc0, !PT ;  /* 0x0000000115157812 */ /* 0x000fe400078ec0ff */
[----:B------:R-:W-:Y:S01]  /*3d40*/  LOP3.LUT R8, R8, R19, RZ, 0xfc, !PT ;  /* 0x0000001308087212 */ /* 0x000fe200078efcff */
[----:B------:R-:W-:-:S08]  /*3d50*/  IMAD.MOV.U32 R19, RZ, RZ, 0x20000000 ;  /* 0x20000000ff137424 */ /* 0x000fd000078e00ff */
[----:B------:R-:W-:Y:S02]  /*3d60*/  @P2 ISETP.NE.AND P1, PT, R4, 0x2, PT ;  /* 0x000000020400280c */ /* 0x000fe40003f25270 */
[----:B------:R-:W-:Y:S02]  /*3d70*/  SHF.R.U32.HI R4, RZ, 0x2, R20 ;  /* 0x00000002ff047819 */ /* 0x000fe40000011614 */
[----:B------:R-:W-:Y:S02]  /*3d80*/  @P2 SEL R14, RZ, 0x2, P1 ;  /* 0x00000002ff0e2807 */ /* 0x000fe40000800000 */
[----:B------:R-:W-:Y:S02]  /*3d90*/  @P2 ISETP.NE.U32.AND P1, PT, R2, 0x1, PT ;  /* 0x000000010200280c */ /* 0x000fe40003f25070 */
[----:B------:R-:W-:Y:S02]  /*3da0*/  SHF.R.U32.HI R2, RZ, 0x3, R3 ;  /* 0x00000003ff027819 */ /* 0x000fe40000011603 */
[----:B------:R-:W-:-:S02]  /*3db0*/  LOP3.LUT R4, R4, 0x1, RZ, 0xc0, !PT ;  /* 0x0000000104047812 */ /* 0x000fc400078ec0ff */
[----:B------:R-:W-:Y:S02]  /*3dc0*/  LOP3.LUT R2, R2, 0x1, RZ, 0xc0, !PT ;  /* 0x0000000102027812 */ /* 0x000fe400078ec0ff */
[----:B------:R-:W-:Y:S02]  /*3dd0*/  @P2 ISETP.NE.U32.AND.EX P1, PT, RZ, RZ, PT, P1 ;  /* 0x000000ffff00220c */ /* 0x000fe40003f25110 */
[----:B------:R-:W-:Y:S02]  /*3de0*/  IADD3 R23, PT, PT, R4, R2, R23 ;  /* 0x0000000204177210 */ /* 0x000fe40007ffe017 */
[----:B------:R-:W-:Y:S02]  /*3df0*/  @P2 SEL R22, R14, RZ, !P1 ;  /* 0x000000ff0e162207 */ /* 0x000fe40004800000 */
[----:B------:R-:W-:Y:S02]  /*3e00*/  SHF.R.U32.HI R4, RZ, 0x3, R29 ;  /* 0x00000003ff047819 */ /* 0x000fe4000001161d */
[----:B------:R-:W-:-:S02]  /*3e10*/  SHF.R.U32.HI R14, RZ, 0x2, R15 ;  /* 0x00000002ff0e7819 */ /* 0x000fc4000001160f */
[----:B------:R-:W-:Y:S02]  /*3e20*/  LOP3.LUT R25, R22, R25, RZ, 0xfc, !PT ;  /* 0x0000001916197212 */ /* 0x000fe400078efcff */
[----:B------:R-:W-:Y:S02]  /*3e30*/  LOP3.LUT R4, R4, 0x1, RZ, 0xc0, !PT ;  /* 0x0000000104047812 */ /* 0x000fe400078ec0ff */
[----:B------:R-:W-:Y:S02]  /*3e40*/  LOP3.LUT R14, R14, 0x1, RZ, 0xc0, !PT ;  /* 0x000000010e0e7812 */ /* 0x000fe400078ec0ff */
[----:B------:R-:W-:Y:S02]  /*3e50*/  SHF.R.U32.HI R22, RZ, 0x2, R5 ;  /* 0x00000002ff167819 */ /* 0x000fe40000011605 */
[----:B------:R-:W-:Y:S02]  /*3e60*/  IADD3 R14, PT, PT, R14, R23, R4 ;  /* 0x000000170e0e7210 */ /* 0x000fe40007ffe004 */
[----:B------:R-:W-:-:S02]  /*3e70*/  LOP3.LUT R22, R22, 0x1, RZ, 0xc0, !PT ;  /* 0x0000000116167812 */ /* 0x000fc400078ec0ff */
        /* <DEDUP_REMOVED lines=8> */
[----:B------:R-:W-:-:S04]  /*3f00*/  LOP3.LUT R21, R21, 0x1, RZ, 0xc0, !PT ;  /* 0x0000000115157812 */ /* 0x000fc800078ec0ff */
[----:B------:R-:W-:Y:S02]  /*3f10*/  IADD3 R23, PT, PT, R23, R21, R2 ;  /* 0x0000001517177210 */ /* 0x000fe40007ffe002 */
[----:B------:R-:W-:-:S04]  /*3f20*/  SHF.R.U32.HI R2, RZ, 0x4, R29 ;  /* 0x00000004ff027819 */ /* 0x000fc8000001161d */
[----:B------:R-:W-:Y:S02]  /*3f30*/  LOP3.LUT R2, R2, 0x1, RZ, 0xc0, !PT ;  /* 0x0000000102027812 */ /* 0x000fe400078ec0ff */
[----:B------:R-:W-:Y:S01]  /*3f40*/  @P2 ISETP.NE.AND P1, PT, R14, 0x2, PT ;  /* 0x000000020e00280c */ /* 0x000fe20003f25270 */
[----:B------:R-:W-:-:S03]  /*3f50*/  IMAD.MOV.U32 R14, RZ, RZ, 0x4 ;  /* 0x00000004ff0e7424 */ /* 0x000fc600078e00ff */
[----:B------:R-:W-:Y:S02]  /*3f60*/  @P2 SEL R22, RZ, 0x4, P1 ;  /* 0x00000004ff162807 */ /* 0x000fe40000800000 */
[----:B------:R-:W-:Y:S02]  /*3f70*/  @P2 ISETP.NE.U32.AND P1, PT, R0, 0x1, PT ;  /* 0x000000010000280c */ /* 0x000fe40003f25070 */
[----:B------:R-:W-:Y:S02]  /*3f80*/  SHF.R.U32.HI R0, RZ, 0x3, R15 ;  /* 0x00000003ff007819 */ /* 0x000fe4000001160f */
[----:B------:R-:W-:Y:S02]  /*3f90*/  @P2 ISETP.NE.U32.AND.EX P1, PT, RZ, RZ, PT, P1 ;  /* 0x000000ffff00220c */ /* 0x000fe40003f25110 */
[----:B------:R-:W-:Y:S02]  /*3fa0*/  LOP3.LUT R0, R0, 0x1, RZ, 0xc0, !PT ;  /* 0x0000000100007812 */ /* 0x000fe400078ec0ff */
[----:B------:R-:W-:Y:S01]  /*3fb0*/  @P2 SEL R14, R22, RZ, !P1 ;  /* 0x000000ff160e2207 */ /* 0x000fe20004800000 */
[----:B------:R-:W-:Y:S01]  /*3fc0*/  IMAD.MOV.U32 R22, RZ, RZ, 0x8 ;  /* 0x00000008ff167424 */ /* 0x000fe200078e00ff */
[----:B------:R-:W-:-:S02]  /*3fd0*/  IADD3 R0, PT, PT, R0, R23, R2 ;  /* 0x0000001700007210 */ /* 0x000fc40007ffe002 */
[----:B------:R-:W-:Y:S02]  /*3fe0*/  LOP3.LUT R25, R14, R25, RZ, 0xfc, !PT ;  /* 0x000000190e197212 */ /* 0x000fe400078efcff */
        /* <DEDUP_REMOVED lines=23> */
[----:B------:R-:W-:Y:S02]  /*4160*/  LOP3.LUT R0, R0, 0x1, RZ, 0xc0, !PT ;  /* 0x0000000100007812 */ /* 0x000fe400078ec0ff */
[----:B------:R-:W-:Y:S02]  /*4170*/  LOP3.LUT R14, R14, 0x1, RZ, 0xc0, !PT ;  /* 0x000000010e0e7812 */ /* 0x000fe400078ec0ff */
[----:B------:R-:W-:Y:S02]  /*4180*/  LOP3.LUT R25, R22, R25, RZ, 0xfc, !PT ;  /* 0x0000001916197212 */ /* 0x000fe400078efcff */
[----:B------:R-:W-:Y:S02]  /*4190*/  IADD3 R14, PT, PT, R14, R21, R0 ;  /* 0x000000150e0e7210 */ /* 0x000fe40007ffe000 */
[----:B------:R-:W-:Y:S02]  /*41a0*/  SHF.R.U32.HI R22, RZ, 0x4, R5 ;  /* 0x00000004ff167819 */ /* 0x000fe40000011605 */
[----:B------:R-:W-:-:S02]  /*41b0*/  SHF.R.U32.HI R21, RZ, 0x4, R12 ;  /* 0x00000004ff157819 */ /* 0x000fc4000001160c */
        /* <DEDUP_REMOVED lines=396> */
[----:B------:R-:W-:Y:S01]  /*5a80*/  IMAD.IADD R4, R4, 0x1, R23 ;  /* 0x0000000104047824 */ /* 0x000fe200078e0217 */
[----:B------:R-:W-:-:S04]  /*5a90*/  SHF.R.U32.HI R23, RZ, 0x14, R20 ;  /* 0x00000014ff177819 */ /* 0x000fc80000011614 */
[----:B------:R-:W-:Y:S02]  /*5aa0*/  ISETP.NE.AND P2, PT, R4, 0x3, PT ;  /* 0x000000030400780c */ /* 0x000fe40003f45270 */
[----:B------:R-:W-:-:S11]  /*5ab0*/  LOP3.LUT R23, R23, 0x1, RZ, 0xc0, !PT ;  /* 0x0000000117177812 */ /* 0x000fd600078ec0ff */
[----:B------:R-:W-:Y:S02]  /*5ac0*/  @P2 ISETP.NE.AND P1, PT, R4, 0x2, PT ;  /* 0x000000020400280c */ /* 0x000fe40003f25270 */
[----:B------:R-:W-:-:S04]  /*5ad0*/  SHF.R.U32.HI R4, RZ, 0x15, R3 ;  /* 0x00000015ff047819 */ /* 0x000fc80000011603 */
[----:B------:R-:W-:-:S04]  /*5ae0*/  LOP3.LUT R4, R4, 0x1, RZ, 0xc0, !PT ;  /* 0x0000000104047812 */ /* 0x000fc800078ec0ff */
[----:B------:R-:W-:Y:S02]  /*5af0*/  IADD3 R23, PT, PT, R23, R4, R21 ;  /* 0x0000000417177210 */ /* 0x000fe40007ffe015 */
[----:B------:R-:W-:Y:S02]  /*5b00*/  @P2 SEL R21, RZ, 0x80000, P1 ;  /* 0x00080000ff152807 */ /* 0x000fe40000800000 */
[----:B------:R-:W-:Y:S02]  /*5b10*/  @P2 ISETP.NE.U32.AND P1, PT, R0, 0x1, PT ;  /* 0x000000010000280c */ /* 0x000fe40003f25070 */
[----:B------:R-:W-:Y:S02]  /*5b20*/  SHF.R.U32.HI R0, RZ, 0x15, R29 ;  /* 0x00000015ff007819 */ /* 0x000fe4000001161d */
[----:B------:R-:W-:Y:S02]  /*5b30*/  @P2 ISETP.NE.U32.AND.EX P1, PT, RZ, RZ, PT, P1 ;  /* 0x000000ffff00220c */ /* 0x000fe40003f25110 */
[----:B------:R-:W-:-:S02]  /*5b40*/  LOP3.LUT R0, R0, 0x1, RZ, 0xc0, !PT ;  /* 0x0000000100007812 */ /* 0x000fc400078ec0ff */
[----:B------:R-:W-:Y:S02]  /*5b50*/  @P2 SEL R24, R21, RZ, !P1 ;  /* 0x000000ff15182207 */ /* 0x000fe40004800000 */
[----:B------:R-:W-:Y:S02]  /*5b60*/  SHF.R.U32.HI R21, RZ, 0x14, R5 ;  /* 0x00000014ff157819 */ /* 0x000fe40000011605 */
[----:B------:R-:W-:Y:S01]  /*5b70*/  IADD3 R14, PT, PT, R14, R23, R0 ;  /* 0x000000170e0e7210 */ /* 0x000fe20007ffe000 */
[----:B------:R-:W-:Y:S01]  /*5b80*/  IMAD.MOV.U32 R23, RZ, RZ, 0x100000 ;  /* 0x00100000ff177424 */ /* 0x000fe200078e00ff */
[----:B------:R-:W-:Y:S02]  /*5b90*/  LOP3.LUT R21, R21, 0x1, RZ, 0xc0, !PT ;  /* 0x0000000115157812 */ /* 0x000fe400078ec0ff */
[----:B------:R-:W-:Y:S02]  /*5ba0*/  LOP3.LUT R24, R24, R25, RZ, 0xfc, !PT ;  /* 0x0000001918187212 */ /* 0x000fe400078efcff */
[----:B------:R-:W-:-:S02]  /*5bb0*/  IADD3 R9, PT, PT, R21, R14, R9 ;  /* 0x0000000e15097210 */ /* 0x000fc40007ffe009 */
[----:B------:R-:W-:Y:S02]  /*5bc0*/  SHF.R.U32.HI R14, RZ, 0x14, R13 ;  /* 0x00000014ff0e7819 */ /* 0x000fe4000001160d */
[----:B------:R-:W-:Y:S02]  /*5bd0*/  SHF.R.U32.HI R21, RZ, 0x15, R20 ;  /* 0x00000015ff157819 */ /* 0x000fe40000011614 */
[----:B------:R-:W-:Y:S02]  /*5be0*/  LOP3.LUT R14, R14, 0x1, RZ, 0xc0, !PT ;  /* 0x000000010e0e7812 */ /* 0x000fe400078ec0ff */
[----:B------:R-:W-:-:S03]  /*5bf0*/  LOP3.LUT R21, R21, 0x1, RZ, 0xc0, !PT ;  /* 0x0000000115157812 */ /* 0x000fc600078ec0ff */
[----:B------:R-:W-:-:S05]  /*5c00*/  IMAD.IADD R9, R9, 0x1, R14 ;  /* 0x0000000109097824 */ /* 0x000fca00078e020e */
[----:B------:R-:W-:-:S13]  /*5c10*/  ISETP.NE.AND P2, PT, R9, 0x3, PT ;  /* 0x000000030900780c */ /* 0x000fda0003f45270 */
[----:B------:R-:W-:Y:S02]  /*5c20*/  @P2 ISETP.NE.AND P1, PT, R9, 0x2, PT ;  /* 0x000000020900280c */ /* 0x000fe40003f25270 */
[----:B------:R-:W-:Y:S02]  /*5c30*/  SHF.R.U32.HI R9, RZ, 0x16, R3 ;  /* 0x00000016ff097819 */ /* 0x000fe40000011603 */
[----:B------:R-:W-:Y:S02]  /*5c40*/  @P2 SEL R14, RZ, 0x100000, P1 ;  /* 0x00100000ff0e2807 */ /* 0x000fe40000800000 */
[----:B------:R-:W-:Y:S02]  /*5c50*/  LOP3.LUT R9, R9, 0x1, RZ, 0xc0, !PT ;  /* 0x0000000109097812 */ /* 0x000fe400078ec0ff */
[----:B------:R-:W-:Y:S02]  /*5c60*/  @P2 ISETP.NE.U32.AND P1, PT, R2, 0x1, PT ;  /* 0x000000010200280c */ /* 0x000fe40003f25070 */
[----:B------:R-:W-:-:S02]  /*5c70*/  IADD3 R21, PT, PT, R21, R9, R4 ;  /* 0x0000000915157210 */ /* 0x000fc40007ffe004 */
[----:B------:R-:W-:Y:S02]  /*5c80*/  SHF.R.U32.HI R2, RZ, 0x16, R29 ;  /* 0x00000016ff027819 */ /* 0x000fe4000001161d */
[----:B------:R-:W-:Y:S02]  /*5c90*/  SHF.R.U32.HI R4, RZ, 0x15, R15 ;  /* 0x00000015ff047819 */ /* 0x000fe4000001160f */
[----:B------:R-:W-:Y:S02]  /*5ca0*/  LOP3.LUT R2, R2, 0x1, RZ, 0xc0, !PT ;  /* 0x0000000102027812 */ /* 0x000fe400078ec0ff */
[----:B------:R-:W-:Y:S02]  /*5cb0*/  LOP3.LUT R4, R4, 0x1, RZ, 0xc0, !PT ;  /* 0x0000000104047812 */ /* 0x000fe400078ec0ff */
[----:B------:R-:W-:Y:S02]  /*5cc0*/  @P2 ISETP.NE.U32.AND.EX P1, PT, RZ, RZ, PT, P1 ;  /* 0x000000ffff00220c */ /* 0x000fe40003f25110 */
[----:B------:R-:W-:-:S02]  /*5cd0*/  IADD3 R4, PT, PT, R4, R21, R2 ;  /* 0x0000001504047210 */ /* 0x000fc40007ffe002 */
[----:B------:R-:W-:Y:S02]  /*5ce0*/  SHF.R.U32.HI R21, RZ, 0x15, R12 ;  /* 0x00000015ff157819 */ /* 0x000fe4000001160c */
[----:B------:R-:W-:Y:S02]  /*5cf0*/  @P2 SEL R23, R14, RZ, !P1 ;  /* 0x000000ff0e172207 */ /* 0x000fe40004800000 */
[----:B------:R-:W-:Y:S02]  /*5d00*/  LOP3.LUT R21, R21, 0x1, RZ, 0xc0, !PT ;  /* 0x0000000115157812 */ /* 0x000fe400078ec0ff */
[----:B------:R-:W-:Y:S02]  /*5d10*/  SHF.R.U32.HI R14, RZ, 0x16, R5 ;  /* 0x00000016ff0e7819 */ /* 0x000fe40000011605 */
[----:B------:R-:W-:Y:S02]  /*5d20*/  IADD3 R4, PT, PT, R10, R4, R21 ;  /* 0x000000040a047210 */ /* 0x000fe40007ffe015 */
[----:B------:R-:W-:-:S02]  /*5d30*/  SHF.R.U32.HI R21, RZ, 0x15, R13 ;  /* 0x00000015ff157819 */ /* 0x000fc4000001160d */
[----:B------:R-:W-:Y:S02]  /*5d40*/  LOP3.LUT R14, R14, 0x1, RZ, 0xc0, !PT ;  /* 0x000000010e0e7812 */ /* 0x000fe400078ec0ff */
[----:B------:R-:W-:Y:S02]  /*5d50*/  LOP3.LUT R21, R21, 0x1, RZ, 0xc0, !PT ;  /* 0x0000000115157812 */ /* 0x000fe400078ec0ff */
[----:B------:R-:W-:-:S03]  /*5d60*/  LOP3.LUT R23, R23, R24, RZ, 0xfc, !PT ;  /* 0x0000001817177212 */ /* 0x000fc600078efcff */
[----:B------:R-:W-:Y:S02]  /*5d70*/  IMAD.IADD R4, R4, 0x1, R21 ;  /* 0x0000000104047824 */ /* 0x000fe400078e0215 */
[----:B------:R-:W-:-:S03]  /*5d80*/  IMAD.MOV.U32 R21, RZ, RZ, 0x400000 ;  /* 0x00400000ff157424 */ /* 0x000fc600078e00ff */
[----:B------:R-:W-:-:S13]  /*5d90*/  ISETP.NE.AND P2, PT, R4, 0x3, PT ;  /* 0x000000030400780c */ /* 0x000fda0003f45270 */
        /* <DEDUP_REMOVED lines=19> */
[----:B------:R-:W-:Y:S02]  /*5ed0*/  LOP3.LUT R23, R23, 0x1, RZ, 0xc0, !PT ;  /* 0x0000000117177812 */ /* 0x000fe400078ec0ff */
[----:B------:R-:W-:Y:S02]  /*5ee0*/  IADD3 R9, PT, PT, R14, R9, R10 ;  /* 0x000000090e097210 */ /* 0x000fe40007ffe00a */
[----:B------:R-:W-:Y:S02]  /*5ef0*/  SHF.R.U32.HI R10, RZ, 0x16, R13 ;  /* 0x00000016ff0a7819 */ /* 0x000fe4000001160d */
[----:B------:R-:W-:Y:S02]  /*5f00*/  SHF.R.U32.HI R14, RZ, 0x18, R29 ;  /* 0x00000018ff0e7819 */ /* 0x000fe4000001161d */
[----:B------:R-:W-:-:S02]  /*5f10*/  LOP3.LUT R10, R10, 0x1, RZ, 0xc0, !PT ;  /* 0x000000010a0a7812 */ /* 0x000fc400078ec0ff */
[----:B------:R-:W-:-:S03]  /*5f20*/  LOP3.LUT R14, R14, 0x1, RZ, 0xc0, !PT ;  /* 0x000000010e0e7812 */ /* 0x000fc600078ec0ff */
[----:B------:R-:W-:Y:S01]  /*5f30*/  IMAD.IADD R9, R9, 0x1, R10 ;  /* 0x0000000109097824 */ /* 0x000fe200078e020a */
[----:B------:R-:W-:-:S04]  /*5f40*/  SHF.R.U32.HI R10, RZ, 0x19, R29 ;  /* 0x00000019ff0a7819 */ /* 0x000fc8000001161d */
[----:B------:R-:W-:Y:S02]  /*5f50*/  ISETP.NE.AND P2, PT, R9, 0x3, PT ;  /* 0x000000030900780c */ /* 0x000fe40003f45270 */
[----:B------:R-:W-:-:S11]  /*5f60*/  LOP3.LUT R10, R10, 0x1, RZ, 0xc0, !PT ;  /* 0x000000010a0a7812 */ /* 0x000fd600078ec0ff */
[----:B------:R-:W-:-:S04]  /*5f70*/  @P2 ISETP.NE.AND P1, PT, R9, 0x2, PT ;  /* 0x000000020900280c */ /* 0x000fc80003f25270 */
[----:B------:R-:W-:Y:S02]  /*5f80*/  @P2 SEL R9, RZ, 0x400000, P1 ;  /* 0x00400000ff092807 */ /* 0x000fe40000800000 */
[----:B------:R-:W-:Y:S02]  /*5f90*/  @P2 ISETP.NE.U32.AND P1, PT, R2, 0x1, PT ;  /* 0x000000010200280c */ /* 0x000fe40003f25070 */
[----:B------:R-:W-:Y:S02]  /*5fa0*/  SHF.R.U32.HI R2, RZ, 0x17, R15 ;  /* 0x00000017ff027819 */ /* 0x000fe4000001160f */
[----:B------:R-:W-:Y:S02]  /*5fb0*/  @P2 ISETP.NE.U32.AND.EX P1, PT, RZ, RZ, PT, P1 ;  /* 0x000000ffff00220c */ /* 0x000fe40003f25110 */
[----:B------:R-:W-:Y:S02]  /*5fc0*/  LOP3.LUT R2, R2, 0x1, RZ, 0xc0, !PT ;  /* 0x0000000102027812 */ /* 0x000fe400078ec0ff */
[----:B------:R-:W-:-:S02]  /*5fd0*/  @P2 SEL R21, R9, RZ, !P1 ;  /* 0x000000ff09152207 */ /* 0x000fc40004800000 */
[----:B------:R-:W-:Y:S02]  /*5fe0*/  SHF.R.U32.HI R9, RZ, 0x17, R20 ;  /* 0x00000017ff097819 */ /* 0x000fe40000011614 */
[----:B------:R-:W-:Y:S01]  /*5ff0*/  LOP3.LUT R22, R21, R22, RZ, 0xfc, !PT ;  /* 0x0000001615167212 */ /* 0x000fe200078efcff */
[----:B------:R-:W-:Y:S01]  /*6000*/  IMAD.MOV.U32 R21, RZ, RZ, 0x40000000 ;  /* 0x40000000ff157424 */ /* 0x000fe200078e00ff */
[----:B------:R-:W-:-:S04]  /*6010*/  LOP3.LUT R9, R9, 0x1, RZ, 0xc0, !PT ;  /* 0x0000000109097812 */ /* 0x000fc800078ec0ff */
[----:B------:R-:W-:Y:S02]  /*6020*/  IADD3 R9, PT, PT, R9, R27, R4 ;  /* 0x0000001b09097210 */ /* 0x000fe40007ffe004 */
[----:B------:R-:W-:Y:S02]  /*6030*/  SHF.R.U32.HI R4, RZ, 0x17, R12 ;  /* 0x00000017ff047819 */ /* 0x000fe4000001160c */
[----:B------:R-:W-:Y:S02]  /*6040*/  IADD3 R9, PT, PT, R2, R9, R14 ;  /* 0x0000000902097210 */ /* 0x000fe40007ffe00e */
        /* <DEDUP_REMOVED lines=8> */
[----:B------:R-:W-:Y:S02]  /*60d0*/  IMAD.IADD R2, R2, 0x1, R9 ;  /* 0x0000000102027824 */ /* 0x000fe400078e0209 */
[----:B------:R-:W-:-:S03]  /*60e0*/  IMAD.MOV.U32 R9, RZ, RZ, 0x800000 ;  /* 0x00800000ff097424 */ /* 0x000fc600078e00ff */
[----:B------:R-:W-:-:S13]  /*60f0*/  ISETP.NE.AND P2, PT, R2, 0x3, PT ;  /* 0x000000030200780c */ /* 0x000fda0003f45270 */
[----:B------:R-:W-:-:S04]  /*6100*/  @P2 ISETP.NE.AND P1, PT, R2, 0x2, PT ;  /* 0x000000020200280c */ /* 0x000fc80003f25270 */
[----:B------:R-:W-:Y:S02]  /*6110*/  @P2 SEL R2, RZ, 0x800000, P1 ;  /* 0x00800000ff022807 */ /* 0x000fe40000800000 */
[----:B------:R-:W-:Y:S02]  /*6120*/  @P2 ISETP.NE.U32.AND P1, PT, R0, 0x1, PT ;  /* 0x000000010000280c */ /* 0x000fe40003f25070 */
[----:B------:R-:W-:Y:S02]  /*6130*/  SHF.R.U32.HI R0, RZ, 0x18, R20 ;  /* 0x00000018ff007819 */ /* 0x000fe40000011614 */
[----:B------:R-:W-:Y:S02]  /*6140*/  @P2 ISETP.NE.U32.AND.EX P1, PT, RZ, RZ, PT, P1 ;  /* 0x000000ffff00220c */ /* 0x000fe40003f25110 */
[----:B------:R-:W-:Y:S02]  /*6150*/  LOP3.LUT R0, R0, 0x1, RZ, 0xc0, !PT ;  /* 0x0000000100007812 */ /* 0x000fe400078ec0ff */
[----:B------:R-:W-:-:S02]  /*6160*/  @P2 SEL R9, R2, RZ, !P1 ;  /* 0x000000ff02092207 */ /* 0x000fc40004800000 */
[----:B------:R-:W-:Y:S02]  /*6170*/  IADD3 R27, PT, PT, R0, R4, R27 ;  /* 0x00000004001b7210 */ /* 0x000fe40007ffe01b */
[----:B------:R-:W-:Y:S02]  /*6180*/  SHF.R.U32.HI R0, RZ, 0x18, R15 ;  /* 0x00000018ff007819 */ /* 0x000fe4000001160f */
[----:B------:R-:W-:Y:S02]  /*6190*/  SHF.R.U32.HI R2, RZ, 0x18, R12 ;  /* 0x00000018ff027819 */ /* 0x000fe4000001160c */
[----:B------:R-:W-:Y:S02]  /*61a0*/  LOP3.LUT R0, R0, 0x1, RZ, 0xc0, !PT ;  /* 0x0000000100007812 */ /* 0x000fe400078ec0ff */
[----:B------:R-:W-:Y:S02]  /*61b0*/  LOP3.LUT R2, R2, 0x1, RZ, 0xc0, !PT ;  /* 0x0000000102027812 */ /* 0x000fe400078ec0ff */
[----:B------:R-:W-:-:S02]  /*61c0*/  IADD3 R27, PT, PT, R0, R27, R10 ;  /* 0x0000001b001b7210 */ /* 0x000fc40007ffe00a */
[--C-:B------:R-:W-:Y:S02]  /*61d0*/  SHF.R.U32.HI R0, RZ, 0x18, R5.reuse ;  /* 0x00000018ff007819 */ /* 0x100fe40000011605 */
[----:B------:R-:W-:Y:S02]  /*61e0*/  LOP3.LUT R9, R9, R22, RZ, 0xfc, !PT ;  /* 0x0000001609097212 */ /* 0x000fe400078efcff */
[----:B------:R-:W-:Y:S02]  /*61f0*/  LOP3.LUT R0, R0, 0x1, RZ, 0xc0, !PT ;  /* 0x0000000100007812 */ /* 0x000fe400078ec0ff */
[----:B------:R-:W-:Y:S02]  /*6200*/  SHF.R.U32.HI R22, RZ, 0x1a, R5 ;  /* 0x0000001aff167819 */ /* 0x000fe40000011605 */
[----:B------:R-:W-:Y:S02]  /*6210*/  IADD3 R0, PT, PT, R0, R27, R2 ;  /* 0x0000001b00007210 */ /* 0x000fe40007ffe002 */
[----:B------:R-:W-:-:S02]  /*6220*/  SHF.R.U32.HI R27, RZ, 0x18, R13 ;  /* 0x00000018ff1b7819 */ /* 0x000fc4000001160d */
[----:B------:R-:W-:Y:S02]  /*6230*/  LOP3.LUT R22, R22, 0x1, RZ, 0xc0, !PT ;  /* 0x0000000116167812 */ /* 0x000fe400078ec0ff */
[----:B------:R-:W-:-:S05]  /*6240*/  LOP3.LUT R27, R27, 0x1, RZ, 0xc0, !PT ;  /* 0x000000011b1b7812 */ /* 0x000fca00078ec0ff */
[----:B------:R-:W-:-:S05]  /*6250*/  IMAD.IADD R0, R0, 0x1, R27 ;  /* 0x0000000100007824 */ /* 0x000fca00078e021b */
[----:B------:R-:W-:-:S13]  /*6260*/  ISETP.NE.AND P6, PT, R0, 0x3, PT ;  /* 0x000000030000780c */ /* 0x000fda0003fc5270 */
[----:B------:R-:W-:Y:S01]  /*6270*/  @P6 ISETP.NE.AND P1, PT, R0, 0x2, PT ;  /* 0x000000020000680c */ /* 0x000fe20003f25270 */
[----:B------:R-:W-:-:S03]  /*6280*/  IMAD.MOV.U32 R0, RZ, RZ, 0x1000000 ;  /* 0x01000000ff007424 */ /* 0x000fc600078e00ff */
[----:B------:R-:W-:Y:S02]  /*6290*/  @P6 SEL R2, RZ, 0x1000000, P1 ;  /* 0x01000000ff026807 */ /* 0x000fe40000800000 */
[----:B------:R-:W-:Y:S02]  /*62a0*/  @P6 ISETP.NE.U32.AND P1, PT, R14, 0x1, PT ;  /* 0x000000010e00680c */ /* 0x000fe40003f25070 */
[----:B------:R-:W-:Y:S02]  /*62b0*/  @P3 SHF.R.U64 R14, R28, 0x1e, R29 ;  /* 0x0000001e1c0e3819 */ /* 0x000fe4000000121d */
[----:B------:R-:W-:Y:S02]  /*62c0*/  @P6 ISETP.NE.U32.AND.EX P1, PT, RZ, RZ, PT, P1 ;  /* 0x000000ffff00620c */ /* 0x000fe40003f25110 */
[----:B------:R-:W-:Y:S02]  /*62d0*/  @P3 LOP3.LUT R14, R14, 0x1, RZ, 0xc0, !PT ;  /* 0x000000010e0e3812 */ /* 0x000fe400078ec0ff */
[----:B------:R-:W-:-:S02]  /*62e0*/  @P6 SEL R0, R2, RZ, !P1 ;  /* 0x000000ff02006207 */ /* 0x000fc40004800000 */
[----:B------:R-:W-:Y:S02]  /*62f0*/  SHF.R.U32.HI R2, RZ, 0x19, R20 ;  /* 0x00000019ff027819 */ /* 0x000fe40000011614 */
[----:B------:R-:W-:Y:S02]  /*6300*/  @P4 ISETP.NE.AND P6, PT, R7, 0x2, PT ;  /* 0x000000020700480c */ /* 0x000fe40003fc5270 */
[----:B------:R-:W-:Y:S02]  /*6310*/  LOP3.LUT R2, R2, 0x1, RZ, 0xc0, !PT ;  /* 0x0000000102027812 */ /* 0x000fe400078ec0ff */
[----:B------:R-:W-:Y:S02]  /*6320*/  @P4 SEL R7, RZ, 0x20000000, P6 ;  /* 0x20000000ff074807 */ /* 0x000fe40003000000 */
[----:B------:R-:W-:Y:S02]  /*6330*/  IADD3 R25, PT, PT, R2, R23, R4 ;  /* 0x0000001702197210 */ /* 0x000fe40007ffe004 */
[----:B------:R-:W-:-:S02]  /*6340*/  SHF.R.U32.HI R2, RZ, 0x1a, R29 ;  /* 0x0000001aff027819 */ /* 0x000fc4000001161d */
[----:B------:R-:W-:Y:S02]  /*6350*/  SHF.R.U32.HI R4, RZ, 0x19, R15 ;  /* 0x00000019ff047819 */ /* 0x000fe4000001160f */
[----:B------:R-:W-:Y:S02]  /*6360*/  @P3 ISETP.NE.U32.AND P2, PT, R14, 0x1, PT ;  /* 0x000000010e00380c */ /* 0x000fe40003f45070 */
[----:B------:R-:W-:Y:S02]  /*6370*/  @P4 SEL R19, R7, RZ, !P0 ;  /* 0x000000ff07134207 */ /* 0x000fe40004000000 */
[----:B------:R-:W-:Y:S02]  /*6380*/  LOP3.LUT R2, R2, 0x1, RZ, 0xc0, !PT ;  /* 0x0000000102027812 */ /* 0x000fe400078ec0ff */
[----:B------:R-:W-:Y:S02]  /*6390*/  LOP3.LUT R4, R4, 0x1, RZ, 0xc0, !PT ;  /* 0x0000000104047812 */ /* 0x000fe400078ec0ff */
[----:B------:R-:W-:-:S02]  /*63a0*/  SHF.R.U32.HI R14, RZ, 0x19, R5 ;  /* 0x00000019ff0e7819 */ /* 0x000fc40000011605 */
[----:B------:R-:W-:Y:S02]  /*63b0*/  SHF.R.U32.HI R7, RZ, 0x19, R12 ;  /* 0x00000019ff077819 */ /* 0x000fe4000001160c */
[----:B------:R-:W-:Y:S02]  /*63c0*/  IADD3 R4, PT, PT, R4, R25, R2 ;  /* 0x0000001904047210 */ /* 0x000fe40007ffe002 */
[----:B------:R-:W-:Y:S02]  /*63d0*/  LOP3.LUT R14, R14, 0x1, RZ, 0xc0, !PT ;  /* 0x000000010e0e7812 */ /* 0x000fe400078ec0ff */
[----:B------:R-:W-:Y:S02]  /*63e0*/  LOP3.LUT R7, R7, 0x1, RZ, 0xc0, !PT ;  /* 0x0000000107077812 */ /* 0x000fe400078ec0ff */
[----:B------:R-:W-:Y:S02]  /*63f0*/  LOP3.LUT R8, R19, R8, RZ, 0xfc, !PT ;  /* 0x0000000813087212 */ /* 0x000fe400078efcff */
[----:B------:R-:W-:-:S02]  /*6400*/  IADD3 R4, PT, PT, R14, R4, R7 ;  /* 0x000000040e047210 */ /* 0x000fc40007ffe007 */
[----:B------:R-:W-:Y:S02]  /*6410*/  SHF.R.U32.HI R7, RZ, 0x19, R13 ;  /* 0x00000019ff077819 */ /* 0x000fe4000001160d */
[----:B------:R-:W-:Y:S02]  /*6420*/  SHF.R.U32.HI R14, RZ, 0x1b, R3 ;  /* 0x0000001bff0e7819 */ /* 0x000fe40000011603 */
[----:B------:R-:W-:Y:S02]  /*6430*/  LOP3.LUT R7, R7, 0x1, RZ, 0xc0, !PT ;  /* 0x0000000107077812 */ /* 0x000fe400078ec0ff */
[----:B------:R-:W-:Y:S02]  /*6440*/  LOP3.LUT R14, R14, 0x1, RZ, 0xc0, !PT ;  /* 0x000000010e0e7812 */ /* 0x000fe400078ec0ff */
[----:B------:R-:W-:Y:S01]  /*6450*/  @P3 ISETP.NE.U32.AND.EX P2, PT, RZ, RZ, PT, P2 ;  /* 0x000000ffff00320c */ /* 0x000fe20003f45120 */
[----:B------:R-:W-:Y:S01]  /*6460*/  IMAD.IADD R4, R4, 0x1, R7 ;  /* 0x0000000104047824 */ /* 0x000fe200078e0207 */
[----:B------:R-:W-:-:S02]  /*6470*/  SHF.R.U32.HI R7, RZ, 0x1a, R20 ;  /* 0x0000001aff077819 */ /* 0x000fc40000011614 */
[----:B------:R-:W-:Y:S01]  /*6480*/  LOP3.LUT R9, R0, R9, RZ, 0xfc, !PT ;  /* 0x0000000900097212 */ /* 0x000fe200078efcff */
[----:B------:R-:W-:Y:S01]  /*6490*/  IMAD.MOV.U32 R0, RZ, RZ, 0x8000000 ;  /* 0x08000000ff007424 */ /* 0x000fe200078e00ff */
[----:B------:R-:W-:Y:S02]  /*64a0*/  ISETP.NE.AND P1, PT, R4, 0x3, PT ;  /* 0x000000030400780c */ /* 0x000fe40003f25270 */
[----:B------:R-:W-:-:S04]  /*64b0*/  LOP3.LUT R7, R7, 0x1, RZ, 0xc0, !PT ;  /* 0x0000000107077812 */ /* 0x000fc800078ec0ff */
[----:B------:R-:W-:Y:S02]  /*64c0*/  IADD3 R24, PT, PT, R7, R14, R23 ;  /* 0x0000000e07187210 */ /* 0x000fe40007ffe017 */
[----:B------:R-:W-:-:S04]  /*64d0*/  SHF.R.U32.HI R7, RZ, 0x1b, R29 ;  /* 0x0000001bff077819 */ /* 0x000fc8000001161d */
[----:B------:R-:W-:Y:S02]  /*64e0*/  LOP3.LUT R7, R7, 0x1, RZ, 0xc0, !PT ;  /* 0x0000000107077812 */ /* 0x000fe400078ec0ff */
[----:B------:R-:W-:Y:S02]  /*64f0*/  @P1 ISETP.NE.U32.AND P0, PT, R10, 0x1, PT ;  /* 0x000000010a00180c */ /* 0x000fe40003f05070 */
[----:B------:R-:W-:Y:S01]  /*6500*/  @P1 ISETP.NE.AND P4, PT, R4, 0x2, PT ;  /* 0x000000020400180c */ /* 0x000fe20003f85270 */
[----:B------:R-:W-:Y:S01]  /*6510*/  IMAD.MOV.U32 R4, RZ, RZ, 0x2000000 ;  /* 0x02000000ff047424 */ /* 0x000fe200078e00ff */
[----:B------:R-:W-:Y:S02]  /*6520*/  @P1 ISETP.NE.U32.AND.EX P0, PT, RZ, RZ, PT, P0 ;  /* 0x000000ffff00120c */ /* 0x000fe40003f05100 */
[----:B------:R-:W-:Y:S02]  /*6530*/  @P1 SEL R19, RZ, 0x2000000, P4 ;  /* 0x02000000ff131807 */ /* 0x000fe40002000000 */
[----:B------:R-:W-:-:S02]  /*6540*/  SHF.R.U32.HI R10, RZ, 0x1a, R15 ;  /* 0x0000001aff0a7819 */ /* 0x000fc4000001160f */
[----:B------:R-:W-:Y:S02]  /*6550*/  @P1 SEL R4, R19, RZ, !P0 ;  /* 0x000000ff13041207 */ /* 0x000fe40004000000 */
[----:B------:R-:W-:Y:S02]  /*6560*/  @P3 SEL R19, RZ, 0x40000000, P5 ;  /* 0x40000000ff133807 */ /* 0x000fe40002800000 */
[----:B------:R-:W-:Y:S02]  /*6570*/  LOP3.LUT R10, R10, 0x1, RZ, 0xc0, !PT ;  /* 0x000000010a0a7812 */ /* 0x000fe400078ec0ff */
[----:B------:R-:W-:Y:S02]  /*6580*/  @P3 SEL R21, R19, RZ, !P2 ;  /* 0x000000ff13153207 */ /* 0x000fe40005000000 */
[----:B------:R-:W-:Y:S02]  /*6590*/  SHF.R.U32.HI R19, RZ, 0x1a, R12 ;  /* 0x0000001aff137819 */ /* 0x000fe4000001160c */
[----:B------:R-:W-:-:S02]  /*65a0*/  IADD3 R10, PT, PT, R10, R24, R7 ;  /* 0x000000180a0a7210 */ /* 0x000fc40007ffe007 */
[----:B------:R-:W-:Y:S02]  /*65b0*/  LOP3.LUT R19, R19, 0x1, RZ, 0xc0, !PT ;  /* 0x0000000113137812 */ /* 0x000fe400078ec0ff */
[----:B------:R-:W-:Y:S02]  /*65c0*/  LOP3.LUT R8, R21, R8, RZ, 0xfc, !PT ;  /* 0x0000000815087212 */ /* 0x000fe400078efcff */
[----:B------:R-:W-:Y:S02]  /*65d0*/  IADD3 R22, PT, PT, R22, R10, R19 ;  /* 0x0000000a16167210 */ /* 0x000fe40007ffe013 */
[----:B------:R-:W-:Y:S02]  /*65e0*/  SHF.R.U32.HI R19, RZ, 0x1a, R13 ;  /* 0x0000001aff137819 */ /* 0x000fe4000001160d */
[----:B------:R-:W-:Y:S02]  /*65f0*/  SHF.R.U32.HI R10, RZ, 0x1b, R20 ;  /* 0x0000001bff0a7819 */ /* 0x000fe40000011614 */
[----:B------:R-:W-:-:S02]  /*6600*/  LOP3.LUT R19, R19, 0x1, RZ, 0xc0, !PT ;  /* 0x0000000113137812 */ /* 0x000fc400078ec0ff */
[----:B------:R-:W-:Y:S02]  /*6610*/  LOP3.LUT R10, R10, 0x1, RZ, 0xc0, !PT ;  /* 0x000000010a0a7812 */ /* 0x000fe400078ec0ff */
[----:B------:R-:W-:Y:S01]  /*6620*/  LOP3.LUT R9, R4, R9, RZ, 0xfc, !PT ;  /* 0x0000000904097212 */ /* 0x000fe200078efcff */
[----:B------:R-:W-:Y:S01]  /*6630*/  IMAD.IADD R22, R22, 0x1, R19 ;  /* 0x0000000116167824 */ /* 0x000fe200078e0213 */
[----:B------:R-:W-:Y:S02]  /*6640*/  SHF.R.U32.HI R19, RZ, 0x1c, R3 ;  /* 0x0000001cff137819 */ /* 0x000fe40000011603 */
[----:B------:R-:W-:Y:S02]  /*6650*/  SHF.R.U32.HI R4, RZ, 0x1d, R12 ;  /* 0x0000001dff047819 */ /* 0x000fe4000001160c */
[----:B------:R-:W-:Y:S02]  /*6660*/  ISETP.NE.AND P1, PT, R22, 0x3, PT ;  /* 0x000000031600780c */ /* 0x000fe40003f25270 */
[----:B------:R-:W-:-:S02]  /*6670*/  LOP3.LUT R19, R19, 0x1, RZ, 0xc0, !PT ;  /* 0x0000000113137812 */ /* 0x000fc400078ec0ff */
[----:B------:R-:W-:Y:S02]  /*6680*/  LOP3.LUT R4, R4, 0x1, RZ, 0xc0, !PT ;  /* 0x0000000104047812 */ /* 0x000fe400078ec0ff */
[----:B------:R-:W-:Y:S02]  /*6690*/  IADD3 R23, PT, PT, R10, R19, R14 ;  /* 0x000000130a177210 */ /* 0x000fe40007ffe00e */
[----:B------:R-:W-:Y:S02]  /*66a0*/  SHF.R.U32.HI R10, RZ, 0x1c, R29 ;  /* 0x0000001cff0a7819 */ /* 0x000fe4000001161d */
[----:B------:R-:W-:Y:S02]  /*66b0*/  SHF.R.U32.HI R14, RZ, 0x1b, R15 ;  /* 0x0000001bff0e7819 */ /* 0x000fe4000001160f */
[----:B------:R-:W-:Y:S02]  /*66c0*/  LOP3.LUT R10, R10, 0x1, RZ, 0xc0, !PT ;  /* 0x000000010a0a7812 */ /* 0x000fe400078ec0ff */
[----:B------:R-:W-:Y:S01]  /*66d0*/  @P1 ISETP.NE.U32.AND P0, PT, R2, 0x1, PT ;  /* 0x000000010200180c */ /* 0x000fe20003f05070 */
[----:B------:R-:W-:Y:S01]  /*66e0*/  IMAD.MOV.U32 R2, RZ, RZ, 0x4000000 ;  /* 0x04000000ff027424 */ /* 0x000fe200078e00ff */
[----:B------:R-:W-:-:S02]  /*66f0*/  @P1 ISETP.NE.AND P2, PT, R22, 0x2, PT ;  /* 0x000000021600180c */ /* 0x000fc40003f45270 */
[----:B------:R-:W-:Y:S02]  /*6700*/  @P1 ISETP.NE.U32.AND.EX P0, PT, RZ, RZ, PT, P0 ;  /* 0x000000ffff00120c */ /* 0x000fe40003f05100 */
[----:B------:R-:W-:Y:S02]  /*6710*/  @P1 SEL R21, RZ, 0x4000000, P2 ;  /* 0x04000000ff151807 */ /* 0x000fe40001000000 */
[----:B------:R-:W-:Y:S02]  /*6720*/  LOP3.LUT R14, R14, 0x1, RZ, 0xc0, !PT ;  /* 0x000000010e0e7812 */ /* 0x000fe400078ec0ff */
[----:B------:R-:W-:Y:S02]  /*6730*/  @P1 SEL R2, R21, RZ, !P0 ;  /* 0x000000ff15021207 */ /* 0x000fe40004000000 */
[----:B------:R-:W-:Y:S02]  /*6740*/  SHF.R.U32.HI R22, RZ, 0x1b, R5 ;  /* 0x0000001bff167819 */ /* 0x000fe40000011605 */
[----:B------:R-:W-:-:S02]  /*6750*/  SHF.R.U32.HI R21, RZ, 0x1b, R12 ;  /* 0x0000001bff157819 */ /* 0x000fc4000001160c */
[----:B------:R-:W-:Y:S02]  /*6760*/  IADD3 R14, PT, PT, R14, R23, R10 ;  /* 0x000000170e0e7210 */ /* 0x000fe40007ffe00a */
        /* <DEDUP_REMOVED lines=10> */
[----:B------:R-:W-:Y:S02]  /*6810*/  SHF.R.U32.HI R14, RZ, 0x1d, R3 ;  /* 0x0000001dff0e7819 */ /* 0x000fe40000011603 */
[----:B------:R-:W-:-:S02]  /*6820*/  LOP3.LUT R9, R2, R9, RZ, 0xfc, !PT ;  /* 0x0000000902097212 */ /* 0x000fc400078efcff */
[----:B------:R-:W-:Y:S02]  /*6830*/  ISETP.NE.AND P1, PT, R21, 0x3, PT ;  /* 0x000000031500780c */ /* 0x000fe40003f25270 */
[----:B------:R-:W-:-:S04]  /*6840*/  LOP3.LUT R14, R14, 0x1, RZ, 0xc0, !PT ;  /* 0x000000010e0e7812 */ /* 0x000fc800078ec0ff */
[----:B------:R-:W-:Y:S02]  /*6850*/  IADD3 R22, PT, PT, R22, R14, R19 ;  /* 0x0000000e16167210 */ /* 0x000fe40007ffe013 */
[----:B------:R-:W-:-:S04]  /*6860*/  SHF.R.U32.HI R19, RZ, 0x1c, R15 ;  /* 0x0000001cff137819 */ /* 0x000fc8000001160f */
[----:B------:R-:W-:Y:S02]  /*6870*/  LOP3.LUT R19, R19, 0x1, RZ, 0xc0, !PT ;  /* 0x0000000113137812 */ /* 0x000fe400078ec0ff */
[----:B------:R-:W-:Y:S02]  /*6880*/  @P1 ISETP.NE.U32.AND P0, PT, R7, 0x1, PT ;  /* 0x000000010700180c */ /* 0x000fe40003f05070 */
[----:B------:R-:W-:Y:S02]  /*6890*/  SHF.R.U32.HI R7, RZ, 0x1d, R29 ;  /* 0x0000001dff077819 */ /* 0x000fe4000001161d */
[----:B------:R-:W-:Y:S02]  /*68a0*/  @P1 ISETP.NE.AND P2, PT, R21, 0x2, PT ;  /* 0x000000021500180c */ /* 0x000fe40003f45270 */
[----:B------:R-:W-:Y:S02]  /*68b0*/  LOP3.LUT R7, R7, 0x1, RZ, 0xc0, !PT ;  /* 0x0000000107077812 */ /* 0x000fe400078ec0ff */
[----:B------:R-:W-:-:S02]  /*68c0*/  @P1 ISETP.NE.U32.AND.EX P0, PT, RZ, RZ, PT, P0 ;  /* 0x000000ffff00120c */ /* 0x000fc40003f05100 */
[----:B------:R-:W-:Y:S02]  /*68d0*/  @P1 SEL R21, RZ, 0x8000000, P2 ;  /* 0x08000000ff151807 */ /* 0x000fe40001000000 */
[----:B------:R-:W-:Y:S02]  /*68e0*/  IADD3 R19, PT, PT, R19, R22, R7 ;  /* 0x0000001613137210 */ /* 0x000fe40007ffe007 */
[----:B------:R-:W-:Y:S02]  /*68f0*/  @P1 SEL R0, R21, RZ, !P0 ;  /* 0x000000ff15001207 */ /* 0x000fe40004000000 */
[----:B------:R-:W-:Y:S02]  /*6900*/  SHF.R.U32.HI R21, RZ, 0x1c, R5 ;  /* 0x0000001cff157819 */ /* 0x000fe40000011605 */
[----:B------:R-:W-:Y:S02]  /*6910*/  SHF.R.U32.HI R22, RZ, 0x1c, R12 ;  /* 0x0000001cff167819 */ /* 0x000fe4000001160c */
[----:B------:R-:W-:-:S02]  /*6920*/  LOP3.LUT R21, R21, 0x1, RZ, 0xc0, !PT ;  /* 0x0000000115157812 */ /* 0x000fc400078ec0ff */
[----:B------:R-:W-:Y:S02]  /*6930*/  LOP3.LUT R22, R22, 0x1, RZ, 0xc0, !PT ;  /* 0x0000000116167812 */ /* 0x000fe400078ec0ff */
[----:B------:R-:W-:Y:S02]  /*6940*/  SHF.R.U32.HI R12, RZ, 0x1e, R12 ;  /* 0x0000001eff0c7819 */ /* 0x000fe4000001160c */
[----:B------:R-:W-:Y:S02]  /*6950*/  IADD3 R19, PT, PT, R21, R19, R22 ;  /* 0x0000001315137210 */ /* 0x000fe40007ffe016 */
[----:B------:R-:W-:Y:S02]  /*6960*/  SHF.R.U32.HI R22, RZ, 0x1c, R13 ;  /* 0x0000001cff167819 */ /* 0x000fe4000001160d */
[----:B------:R-:W-:Y:S02]  /*6970*/  SHF.R.U32.HI R21, RZ, 0x1d, R20 ;  /* 0x0000001dff157819 */ /* 0x000fe40000011614 */
[----:B------:R-:W-:-:S02]  /*6980*/  LOP3.LUT R22, R22, 0x1, RZ, 0xc0, !PT ;  /* 0x0000000116167812 */ /* 0x000fc400078ec0ff */
[----:B------:R-:W-:Y:S02]  /*6990*/  LOP3.LUT R21, R21, 0x1, RZ, 0xc0, !PT ;  /* 0x0000000115157812 */ /* 0x000fe400078ec0ff */
[----:B------:R-:W-:Y:S01]  /*69a0*/  LOP3.LUT R9, R0, R9, RZ, 0xfc, !PT ;  /* 0x0000000900097212 */ /* 0x000fe200078efcff */
[----:B------:R-:W-:Y:S01]  /*69b0*/  IMAD.IADD R22, R19, 0x1, R22 ;  /* 0x0000000113167824 */ /* 0x000fe200078e0216 */
[----:B------:R-:W-:-:S04]  /*69c0*/  SHF.R.U32.HI R19, RZ, 0x1e, R3 ;  /* 0x0000001eff137819 */ /* 0x000fc80000011603 */
[----:B------:R-:W-:Y:S02]  /*69d0*/  ISETP.NE.AND P2, PT, R22, 0x3, PT ;  /* 0x000000031600780c */ /* 0x000fe40003f45270 */
[----:B------:R-:W-:-:S04]  /*69e0*/  LOP3.LUT R19, R19, 0x1, RZ, 0xc0, !PT ;  /* 0x0000000113137812 */ /* 0x000fc800078ec0ff */
[----:B------:R-:W-:-:S07]  /*69f0*/  IADD3 R21, PT, PT, R21, R19, R14 ;  /* 0x0000001315157210 */ /* 0x000fce0007ffe00e */
[----:B------:R-:W-:Y:S01]  /*6a00*/  @P2 ISETP.NE.U32.AND P0, PT, R10, 0x1, PT ;  /* 0x000000010a00280c */ /* 0x000fe20003f05070 */
[----:B------:R-:W-:Y:S01]  /*6a10*/  IMAD.MOV.U32 R10, RZ, RZ, 0x10000000 ;  /* 0x10000000ff0a7424 */ /* 0x000fe200078e00ff */
[----:B------:R-:W-:Y:S02]  /*6a20*/  @P2 ISETP.NE.AND P1, PT, R22, 0x2, PT ;  /* 0x000000021600280c */ /* 0x000fe40003f25270 */
[----:B------:R-:W-:Y:S02]  /*6a30*/  @P2 ISETP.NE.U32.AND.EX P0, PT, RZ, RZ, PT, P0 ;  /* 0x000000ffff00220c */ /* 0x000fe40003f05100 */
[----:B------:R-:W-:Y:S02]  /*6a40*/  @P2 SEL R14, RZ, 0x10000000, P1 ;  /* 0x10000000ff0e2807 */ /* 0x000fe40000800000 */
[----:B------:R-:W-:Y:S02]  /*6a50*/  ISETP.NE.AND P1, PT, R17, 0x3, PT ;  /* 0x000000031100780c */ /* 0x000fe40003f25270 */
[----:B------:R-:W-:-:S02]  /*6a60*/  @P2 SEL R10, R14, RZ, !P0 ;  /* 0x000000ff0e0a2207 */ /* 0x000fc40004000000 */
[----:B------:R-:W-:Y:S02]  /*6a70*/  SHF.R.U32.HI R14, RZ, 0x1e, R29 ;  /* 0x0000001eff0e7819 */ /* 0x000fe4000001161d */
[----:B------:R-:W-:Y:S02]  /*6a80*/  SHF.R.U32.HI R22, RZ, 0x1f, R3 ;  /* 0x0000001fff167819 */ /* 0x000fe40000011603 */
[----:B------:R-:W-:Y:S02]  /*6a90*/  LOP3.LUT R14, R14, 0x1, RZ, 0xc0, !PT ;  /* 0x000000010e0e7812 */ /* 0x000fe400078ec0ff */
[----:B------:R-:W-:Y:S02]  /*6aa0*/  IADD3 R11, PT, PT, R16, R11, R22 ;  /* 0x0000000b100b7210 */ /* 0x000fe40007ffe016 */
[----:B------:R-:W-:Y:S01]  /*6ab0*/  IADD3 R3, PT, PT, R23, R21, R14 ;  /* 0x0000001517037210 */ /* 0x000fe20007ffe00e */
[----:B------:R-:W-:Y:S01]  /*6ac0*/  IMAD.MOV.U32 R23, RZ, RZ, -0x80000000 ;  /* 0x80000000ff177424 */ /* 0x000fe200078e00ff */
[----:B------:R-:W-:-:S02]  /*6ad0*/  @P1 SHF.R.U64 R21, R28, 0x1f, R29 ;  /* 0x0000001f1c151819 */ /* 0x000fc4000000121d */
[----:B------:R-:W-:Y:S02]  /*6ae0*/  @P1 ISETP.NE.AND P2, PT, R17, 0x2, PT ;  /* 0x000000021100180c */ /* 0x000fe40003f45270 */
[----:B------:R-:W-:Y:S02]  /*6af0*/  @P1 LOP3.LUT R21, R21, 0x1, RZ, 0xc0, !PT ;  /* 0x0000000115151812 */ /* 0x000fe400078ec0ff */
[----:B------:R-:W-:Y:S02]  /*6b00*/  @P1 SEL R24, RZ, 0x80000000, P2 ;  /* 0x80000000ff181807 */ /* 0x000fe40001000000 */
[----:B------:R-:W-:Y:S02]  /*6b10*/  @P1 ISETP.NE.U32.AND P0, PT, R21, 0x1, PT ;  /* 0x000000011500180c */ /* 0x000fe40003f05070 */
[----:B------:R-:W-:Y:S02]  /*6b20*/  SHF.R.U32.HI R21, RZ, 0x1d, R5 ;  /* 0x0000001dff157819 */ /* 0x000fe40000011605 */
[----:B------:R-:W-:-:S02]  /*6b30*/  @P1 ISETP.NE.U32.AND.EX P0, PT, RZ, RZ, PT, P0 ;  /* 0x000000ffff00120c */ /* 0x000fc40003f05100 */
[----:B------:R-:W-:Y:S02]  /*6b40*/  LOP3.LUT R21, R21, 0x1, RZ, 0xc0, !PT ;  /* 0x0000000115157812 */ /* 0x000fe400078ec0ff */
[----:B------:R-:W-:Y:S02]  /*6b50*/  @P1 SEL R23, R24, RZ, !P0 ;  /* 0x000000ff18171207 */ /* 0x000fe40004000000 */
[----:B------:R-:W-:Y:S02]  /*6b60*/  IADD3 R3, PT, PT, R21, R3, R4 ;  /* 0x0000000315037210 */ /* 0x000fe40007ffe004 */
[----:B------:R-:W-:Y:S02]  /*6b70*/  LOP3.LUT R8, R23, R8, RZ, 0xfc, !PT ;  /* 0x0000000817087212 */ /* 0x000fe400078efcff */
[----:B------:R-:W-:Y:S02]  /*6b80*/  SHF.R.U32.HI R4, RZ, 0x1d, R13 ;  /* 0x0000001dff047819 */ /* 0x000fe4000001160d */
[----:B------:R-:W-:-:S02]  /*6b90*/  LOP3.LUT R8, R8, UR5, RZ, 0xfc, !PT ;  /* 0x0000000508087c12 */ /* 0x000fc4000f8efcff */
[--C-:B------:R-:W-:Y:S02]  /*6ba0*/  SHF.R.U32.HI R17, RZ, 0x1e, R5.reuse ;  /* 0x0000001eff117819 */ /* 0x100fe40000011605 */
[----:B------:R-:W-:Y:S02]  /*6bb0*/  LOP3.LUT R8, R8, UR5, RZ, 0xfc, !PT ;  /* 0x0000000508087c12 */ /* 0x000fe4000f8efcff */
[----:B------:R-:W-:Y:S02]  /*6bc0*/  SHF.R.U32.HI R5, RZ, 0x1f, R5 ;  /* 0x0000001fff057819 */ /* 0x000fe40000011605 */
[----:B------:R-:W-:Y:S02]  /*6bd0*/  LOP3.LUT R8, R8, UR5, RZ, 0xfc, !PT ;  /* 0x0000000508087c12 */ /* 0x000fe4000f8efcff */
[----:B------:R-:W-:Y:S02]  /*6be0*/  LOP3.LUT R4, R4, 0x1, RZ, 0xc0, !PT ;  /* 0x0000000104047812 */ /* 0x000fe400078ec0ff */
[----:B------:R-:W-:-:S02]  /*6bf0*/  LOP3.LUT R8, R8, UR5, RZ, 0xfc, !PT ;  /* 0x0000000508087c12 */ /* 0x000fc4000f8efcff */
[----:B------:R-:W-:Y:S01]  /*6c00*/  IADD3 R18, PT, PT, R18, R11, R5 ;  /* 0x0000000b12127210 */ /* 0x000fe20007ffe005 */
[----:B------:R-:W-:Y:S01]  /*6c10*/  IMAD.IADD R3, R3, 0x1, R4 ;  /* 0x0000000103037824 */ /* 0x000fe200078e0204 */
[----:B------:R-:W-:Y:S02]  /*6c20*/  LOP3.LUT R23, R8, UR5, RZ, 0xfc, !PT ;  /* 0x0000000508177c12 */ /* 0x000fe4000f8efcff */
[----:B------:R-:W-:Y:S02]  /*6c30*/  SHF.R.U32.HI R8, RZ, 0x1e, R20 ;  /* 0x0000001eff087819 */ /* 0x000fe40000011614 */
[----:B------:R-:W-:Y:S02]  /*6c40*/  LOP3.LUT R23, R23, UR5, RZ, 0xfc, !PT ;  /* 0x0000000517177c12 */ /* 0x000fe4000f8efcff */
[----:B------:R-:W-:Y:S02]  /*6c50*/  LOP3.LUT R8, R8, 0x1, RZ, 0xc0, !PT ;  /* 0x0000000108087812 */ /* 0x000fe400078ec0ff */
[----:B------:R-:W-:-:S02]  /*6c60*/  LOP3.LUT R23, R23, UR5, RZ, 0xfc, !PT ;  /* 0x0000000517177c12 */ /* 0x000fc4000f8efcff */
[----:B------:R-:W-:Y:S02]  /*6c70*/  SHF.R.U32.HI R5, RZ, 0x1e, R15 ;  /* 0x0000001eff057819 */ /* 0x000fe4000001160f */
[----:B------:R-:W-:Y:S02]  /*6c80*/  LOP3.LUT R23, R23, UR5, RZ, 0xfc, !PT ;  /* 0x0000000517177c12 */ /* 0x000fe4000f8efcff */
[----:B------:R-:W-:Y:S02]  /*6c90*/  IADD3 R19, PT, PT, R8, R19, R22 ;  /* 0x0000001308137210 */ /* 0x000fe40007ffe016 */
[----:B------:R-:W-:Y:S02]  /*6ca0*/  LOP3.LUT R23, R23, UR5, RZ, 0xfc, !PT ;  /* 0x0000000517177c12 */ /* 0x000fe4000f8efcff */
[----:B------:R-:W-:Y:S02]  /*6cb0*/  SHF.R.U32.HI R28, RZ, 0x1f, R29 ;  /* 0x0000001fff1c7819 */ /* 0x000fe4000001161d */
[----:B------:R-:W-:-:S02]  /*6cc0*/  LOP3.LUT R23, R23, UR6, RZ, 0xfc, !PT ;  /* 0x0000000617177c12 */ /* 0x000fc4000f8efcff */
[----:B------:R-:W-:Y:S02]  /*6cd0*/  LOP3.LUT R5, R5, 0x1, RZ, 0xc0, !PT ;  /* 0x0000000105057812 */ /* 0x000fe400078ec0ff */
[----:B------:R-:W-:Y:S02]  /*6ce0*/  LOP3.LUT R23, R23, UR5, RZ, 0xfc, !PT ;  /* 0x0000000517177c12 */ /* 0x000fe4000f8efcff */
[----:B------:R-:W-:Y:S02]  /*6cf0*/  ISETP.NE.AND P6, PT, R3, 0x3, PT ;  /* 0x000000030300780c */ /* 0x000fe40003fc5270 */
[----:B------:R-:W-:Y:S02]  /*6d00*/  LOP3.LUT R23, R23, UR5, RZ, 0xfc, !PT ;  /* 0x0000000517177c12 */ /* 0x000fe4000f8efcff */
[----:B------:R-:W-:Y:S02]  /*6d10*/  IADD3 R5, PT, PT, R5, R19, R28 ;  /* 0x0000001305057210 */ /* 0x000fe40007ffe01c */
[----:B------:R-:W-:-:S02]  /*6d20*/  LOP3.LUT R23, R23, UR5, RZ, 0xfc, !PT ;  /* 0x0000000517177c12 */ /* 0x000fc4000f8efcff */
[----:B------:R-:W-:Y:S02]  /*6d30*/  LOP3.LUT R8, R17, 0x1, RZ, 0xc0, !PT ;  /* 0x0000000111087812 */ /* 0x000fe400078ec0ff */
[----:B------:R-:W-:Y:S02]  /*6d40*/  LOP3.LUT R23, R23, UR6, RZ, 0xfc, !PT ;  /* 0x0000000617177c12 */ /* 0x000fe4000f8efcff */
[----:B------:R-:W-:Y:S02]  /*6d50*/  SHF.R.U32.HI R4, RZ, 0x1e, R13 ;  /* 0x0000001eff047819 */ /* 0x000fe4000001160d */
[----:B------:R-:W-:Y:S02]  /*6d60*/  LOP3.LUT R23, R23, UR5, RZ, 0xfc, !PT ;  /* 0x0000000517177c12 */ /* 0x000fe4000f8efcff */
[----:B------:R-:W-:Y:S02]  /*6d70*/  IADD3 R5, PT, PT, R8, R5, R12 ;  /* 0x0000000508057210 */ /* 0x000fe40007ffe00c */
[----:B------:R-:W-:-:S02]  /*6d80*/  LOP3.LUT R23, R23, UR5, RZ, 0xfc, !PT ;  /* 0x0000000517177c12 */ /* 0x000fc4000f8efcff */
[----:B------:R-:W-:Y:S02]  /*6d90*/  LOP3.LUT R4, R4, 0x1, RZ, 0xc0, !PT ;  /* 0x0000000104047812 */ /* 0x000fe400078ec0ff */
[----:B------:R-:W-:Y:S02]  /*6da0*/  LOP3.LUT R23, R23, UR5, RZ, 0xfc, !PT ;  /* 0x0000000517177c12 */ /* 0x000fe4000f8efcff */
[----:B------:R-:W-:Y:S01]  /*6db0*/  @P6 ISETP.NE.AND P2, PT, R3, 0x2, PT ;  /* 0x000000020300680c */ /* 0x000fe20003f45270 */
[----:B------:R-:W-:Y:S01]  /*6dc0*/  IMAD.IADD R4, R5, 0x1, R4 ;  /* 0x0000000105047824 */ /* 0x000fe200078e0204 */
[----:B------:R-:W-:Y:S01]  /*6dd0*/  LOP3.LUT R23, R23, UR5, RZ, 0xfc, !PT ;  /* 0x0000000517177c12 */ /* 0x000fe2000f8efcff */
[----:B------:R-:W-:Y:S01]  /*6de0*/  IMAD.MOV.U32 R5, RZ, RZ, 0x40000000 ;  /* 0x40000000ff057424 */ /* 0x000fe200078e00ff */
[----:B------:R-:W-:Y:S01]  /*6df0*/  @P6 ISETP.NE.U32.AND P1, PT, R7, 0x1, PT ;  /* 0x000000010700680c */ /* 0x000fe20003f25070 */
[----:B------:R-:W-:Y:S01]  /*6e00*/  IMAD.MOV.U32 R7, RZ, RZ, 0x20000000 ;  /* 0x20000000ff077424 */ /* 0x000fe200078e00ff */
[----:B------:R-:W-:-:S02]  /*6e10*/  LOP3.LUT R23, R23, UR5, RZ, 0xfc, !PT ;  /* 0x0000000517177c12 */ /* 0x000fc4000f8efcff */
[----:B------:R-:W-:Y:S02]  /*6e20*/  ISETP.NE.AND P3, PT, R18, 0x3, PT ;  /* 0x000000031200780c */ /* 0x000fe40003f65270 */
[----:B------:R-:W-:Y:S02]  /*6e30*/  LOP3.LUT R23, R23, UR5, RZ, 0xfc, !PT ;  /* 0x0000000517177c12 */ /* 0x000fe4000f8efcff */
[----:B------:R-:W-:Y:S02]  /*6e40*/  ISETP.NE.AND P5, PT, R4, 0x3, PT ;  /* 0x000000030400780c */ /* 0x000fe40003fa5270 */
[----:B------:R-:W-:Y:S02]  /*6e50*/  LOP3.LUT R23, R23, UR5, RZ, 0xfc, !PT ;  /* 0x0000000517177c12 */ /* 0x000fe4000f8efcff */
[----:B------:R-:W-:Y:S02]  /*6e60*/  @P6 SEL R3, RZ, 0x20000000, P2 ;  /* 0x20000000ff036807 */ /* 0x000fe40001000000 */
[----:B------:R-:W-:-:S02]  /*6e70*/  LOP3.LUT R23, R23, UR5, RZ, 0xfc, !PT ;  /* 0x0000000517177c12 */ /* 0x000fc4000f8efcff */
[----:B------:R-:W-:Y:S02]  /*6e80*/  @P6 ISETP.NE.U32.AND.EX P1, PT, RZ, RZ, PT, P1 ;  /* 0x000000ffff00620c */ /* 0x000fe40003f25110 */
[----:B------:R-:W-:Y:S02]  /*6e90*/  LOP3.LUT R23, R23, UR5, RZ, 0xfc, !PT ;  /* 0x0000000517177c12 */ /* 0x000fe4000f8efcff */
[----:B------:R-:W-:Y:S02]  /*6ea0*/  @P6 SEL R7, R3, RZ, !P1 ;  /* 0x000000ff03076207 */ /* 0x000fe40004800000 */
[----:B------:R-:W-:Y:S01]  /*6eb0*/  LOP3.LUT R23, R23, UR5, RZ, 0xfc, !PT ;  /* 0x0000000517177c12 */ /* 0x000fe2000f8efcff */
[----:B------:R-:W0:Y:S01]  /*6ec0*/  LDC.64 R2, c[0x0][0x388] ;  /* 0x0000e200ff027b82 */ /* 0x000e220000000a00 */
[----:B------:R-:W-:Y:S02]  /*6ed0*/  @P3 LOP3.LUT R28, R28, 0x1, RZ, 0xc0, !PT ;  /* 0x000000011c1c3812 */ /* 0x000fe400078ec0ff */
[----:B------:R-:W-:-:S02]  /*6ee0*/  LOP3.LUT R23, R23, UR5, RZ, 0xfc, !PT ;  /* 0x0000000517177c12 */ /* 0x000fc4000f8efcff */
[----:B------:R-:W-:Y:S02]  /*6ef0*/  @P5 ISETP.NE.U32.AND P2, PT, R14, 0x1, PT ;  /* 0x000000010e00580c */ /* 0x000fe40003f45070 */
[----:B------:R-:W-:Y:S02]  /*6f00*/  LOP3.LUT R23, R23, UR5, RZ, 0xfc, !PT ;  /* 0x0000000517177c12 */ /* 0x000fe4000f8efcff */
[----:B------:R-:W-:Y:S02]  /*6f10*/  @P5 ISETP.NE.AND P1, PT, R4, 0x2, PT ;  /* 0x000000020400580c */ /* 0x000fe40003f25270 */
[----:B------:R-:W-:Y:S02]  /*6f20*/  LOP3.LUT R23, R23, UR5, RZ, 0xfc, !PT ;  /* 0x0000000517177c12 */ /* 0x000fe4000f8efcff */
[----:B------:R-:W-:Y:S02]  /*6f30*/  @P3 ISETP.NE.AND P4, PT, R18, 0x2, PT ;  /* 0x000000021200380c */ /* 0x000fe40003f85270 */
[----:B------:R-:W-:-:S02]  /*6f40*/  LOP3.LUT R23, R23, UR5, RZ, 0xfc, !PT ;  /* 0x0000000517177c12 */ /* 0x000fc4000f8efcff */
[----:B------:R-:W-:Y:S02]  /*6f50*/  @P3 ISETP.NE.U32.AND P0, PT, R28, 0x1, PT ;  /* 0x000000011c00380c */ /* 0x000fe40003f05070 */
[----:B------:R-:W-:Y:S02]  /*6f60*/  @P5 ISETP.NE.U32.AND.EX P2, PT, RZ, RZ, PT, P2 ;  /* 0x000000ffff00520c */ /* 0x000fe40003f45120 */
[----:B------:R-:W-:Y:S02]  /*6f70*/  @P5 SEL R4, RZ, 0x40000000, P1 ;  /* 0x40000000ff045807 */ /* 0x000fe40000800000 */
[----:B------:R-:W-:Y:S01]  /*6f80*/  LOP3.LUT R10, R10, R9, RZ, 0xfc, !PT ;  /* 0x000000090a0a7212 */ /* 0x000fe200078efcff */
[----:B0-----:R-:W-:Y:S01]  /*6f90*/  IMAD.WIDE R2, R6, 0x8, R2 ;  /* 0x0000000806027825 */ /* 0x001fe200078e0202 */
[----:B------:R-:W-:Y:S02]  /*6fa0*/  LOP3.LUT R23, R23, UR5, RZ, 0xfc, !PT ;  /* 0x0000000517177c12 */ /* 0x000fe4000f8efcff */
[----:B------:R-:W-:Y:S01]  /*6fb0*/  @P5 SEL R5, R4, RZ, !P2 ;  /* 0x000000ff04055207 */ /* 0x000fe20005000000 */
[----:B------:R-:W-:Y:S01]  /*6fc0*/  IMAD.MOV.U32 R4, RZ, RZ, -0x80000000 ;  /* 0x80000000ff047424 */ /* 0x000fe200078e00ff */
[----:B------:R-:W-:-:S02]  /*6fd0*/  @P3 SEL R0, RZ, 0x80000000, P4 ;  /* 0x80000000ff003807 */ /* 0x000fc40002000000 */
[----:B------:R-:W-:Y:S02]  /*6fe0*/  @P3 ISETP.NE.U32.AND.EX P0, PT, RZ, RZ, PT, P0 ;  /* 0x000000ffff00320c */ /* 0x000fe40003f05100 */
[----:B------:R-:W-:Y:S02]  /*6ff0*/  LOP3.LUT R10, R7, R10, RZ, 0xfc, !PT ;  /* 0x0000000a070a7212 */ /* 0x000fe400078efcff */
[----:B------:R-:W-:Y:S02]  /*7000*/  LOP3.LUT R23, R23, UR5, RZ, 0xfc, !PT ;  /* 0x0000000517177c12 */ /* 0x000fe4000f8efcff */
[----:B------:R-:W-:Y:S02]  /*7010*/  @P3 SEL R4, R0, RZ, !P0 ;  /* 0x000000ff00043207 */ /* 0x000fe40004000000 */
[----:B------:R-:W-:Y:S02]  /*7020*/  LOP3.LUT R5, R5, R10, RZ, 0xfc, !PT ;  /* 0x0000000a05057212 */ /* 0x000fe400078efcff */
[----:B------:R-:W-:-:S02]  /*7030*/  LOP3.LUT R23, R23, UR5, RZ, 0xfc, !PT ;  /* 0x0000000517177c12 */ /* 0x000fc4000f8efcff */
[----:B------:R-:W-:Y:S02]  /*7040*/  LOP3.LUT R5, R4, R5, RZ, 0xfc, !PT ;  /* 0x0000000504057212 */ /* 0x000fe400078efcff */
[----:B------:R-:W-:-:S05]  /*7050*/  LOP3.LUT R4, R23, UR5, RZ, 0xfc, !PT ;  /* 0x0000000517047c12 */ /* 0x000fca000f8efcff */
[----:B------:R-:W-:Y:S01]  /*7060*/  STG.E.64 desc[UR8][R2.64], R4 ;  /* 0x0000000402007986 */ /* 0x000fe2000c101b08 */
[----:B------:R-:W-:Y:S05]  /*7070*/  EXIT ;  /* 0x000000000000794d */ /* 0x000fea0003800000 */
.L_x_2:
[----:B------:R-:W-:-:S00]  /*7080*/  BRA `(.L_x_2) ;  /* 0xfffffffc00fc7947 */ /* 0x000fc0000383ffff */
[----:B------:R-:W-:-:S00]  /*7090*/  NOP ;  /* 0x0000000000007918 */ /* 0x000fc00000000000 */
        /* <DEDUP_REMOVED lines=14> */
.L_x_3:


//--------------------- .nv.shared.reserved.0     --------------------------
	.section	.nv.shared.reserved.0,"aw",@nobits
	.weak		__nv_reservedSMEM_offset_0_alias
	.size		__nv_reservedSMEM_offset_0_alias, 0, 64
	.other		__nv_reservedSMEM_offset_0_alias,@"STO_CUDA_RESERVED_SHARED STV_DEFAULT"
__nv_reservedSMEM_offset_0_alias:
	.zero		0
	.zero		64


//--------------------- .nv.constant0._Z19game_of_life_kernelPKmPmii --------------------------
	.section	.nv.constant0._Z19game_of_life_kernelPKmPmii,"a",@progbits
	.sectionflags	@""
	.align	4
.nv.constant0._Z19game_of_life_kernelPKmPmii:
	.zero		920


//--------------------- SYMBOLS --------------------------

	.type		.nv.reservedSmem.offset0,@object
	.size		.nv.reservedSmem.offset0,0x4
